//
// Generated by NVIDIA NVVM Compiler
//
// Compiler Build ID: CL-36424714
// Cuda compilation tools, release 13.0, V13.0.88
// Based on NVVM 20.0.0
//

.version 9.0
.target sm_100
.address_size 64

	// .globl	_Z15timeshiftKernelPfP6float2ffiifS_
.const .align 4 .b8 c_DMs[4096];
// _ZZ15timeshiftKernelPfP6float2ffiifS_E11sharedInput has been demoted

.visible .entry _Z15timeshiftKernelPfP6float2ffiifS_(
	.param .u64 .ptr .align 1 _Z15timeshiftKernelPfP6float2ffiifS__param_0,
	.param .u64 .ptr .align 1 _Z15timeshiftKernelPfP6float2ffiifS__param_1,
	.param .f32 _Z15timeshiftKernelPfP6float2ffiifS__param_2,
	.param .f32 _Z15timeshiftKernelPfP6float2ffiifS__param_3,
	.param .u32 _Z15timeshiftKernelPfP6float2ffiifS__param_4,
	.param .u32 _Z15timeshiftKernelPfP6float2ffiifS__param_5,
	.param .f32 _Z15timeshiftKernelPfP6float2ffiifS__param_6,
	.param .u64 .ptr .align 1 _Z15timeshiftKernelPfP6float2ffiifS__param_7
)
{
	.reg .pred 	%p<6>;
	.reg .b32 	%r<209>;
	.reg .b32 	%f<111>;
	.reg .b64 	%rd<95>;
	.reg .b64 	%fd<89>;
	// demoted variable
	.shared .align 4 .b8 _ZZ15timeshiftKernelPfP6float2ffiifS_E11sharedInput[49152];
	ld.param.u64 	%rd19, [_Z15timeshiftKernelPfP6float2ffiifS__param_0];
	ld.param.u64 	%rd20, [_Z15timeshiftKernelPfP6float2ffiifS__param_1];
	ld.param.f32 	%f1, [_Z15timeshiftKernelPfP6float2ffiifS__param_2];
	ld.param.f32 	%f2, [_Z15timeshiftKernelPfP6float2ffiifS__param_3];
	ld.param.u32 	%r20, [_Z15timeshiftKernelPfP6float2ffiifS__param_4];
	ld.param.f32 	%f3, [_Z15timeshiftKernelPfP6float2ffiifS__param_6];
	ld.param.u64 	%rd21, [_Z15timeshiftKernelPfP6float2ffiifS__param_7];
	cvta.to.global.u64 	%rd22, %rd21;
	mov.u32 	%r1, %tid.x;
	mul.wide.u32 	%rd23, %r1, 4;
	add.s64 	%rd24, %rd22, %rd23;
	ld.global.f32 	%f4, [%rd24];
	mov.u32 	%r21, %ctaid.x;
	shl.b32 	%r2, %r21, 4;
	cvt.rn.f32.u32 	%f5, %r2;
	fma.rn.f32 	%f6, %f2, %f5, %f1;
	cvt.f64.f32 	%fd1, %f6;
	mov.f64 	%fd2, 0d4010989374BC6A7F;
	div.rn.f64 	%fd3, %fd2, %fd1;
	div.rn.f64 	%fd4, %fd3, %fd1;
	cvt.f64.f32 	%fd5, %f4;
	mul.f64 	%fd6, %fd4, %fd5;
	cvt.f64.f32 	%fd7, %f3;
	div.rn.f64 	%fd8, %fd6, %fd7;
	cvt.rn.f32.f64 	%f7, %fd8;
	cvt.rni.f32.f32 	%f8, %f7;
	cvt.rzi.s32.f32 	%r22, %f8;
	cvt.f64.f32 	%fd9, %f1;
	div.rn.f64 	%fd10, %fd2, %fd9;
	div.rn.f64 	%fd11, %fd10, %fd9;
	mul.f64 	%fd12, %fd11, %fd5;
	div.rn.f64 	%fd13, %fd12, %fd7;
	cvt.rn.f32.f64 	%f9, %fd13;
	cvt.rni.f32.f32 	%f10, %f9;
	cvt.rzi.s32.f32 	%r23, %f10;
	sub.s32 	%r24, %r22, %r23;
	shl.b32 	%r25, %r24, 16;
	or.b32  	%r26, %r2, 1;
	cvt.rn.f32.u32 	%f11, %r26;
	fma.rn.f32 	%f12, %f2, %f11, %f1;
	cvt.f64.f32 	%fd14, %f12;
	div.rn.f64 	%fd15, %fd2, %fd14;
	div.rn.f64 	%fd16, %fd15, %fd14;
	mul.f64 	%fd17, %fd16, %fd5;
	div.rn.f64 	%fd18, %fd17, %fd7;
	cvt.rn.f32.f64 	%f13, %fd18;
	cvt.rni.f32.f32 	%f14, %f13;
	cvt.rzi.s32.f32 	%r27, %f14;
	sub.s32 	%r28, %r27, %r23;
	add.s32 	%r3, %r25, %r28;
	or.b32  	%r29, %r2, 2;
	cvt.rn.f32.u32 	%f15, %r29;
	fma.rn.f32 	%f16, %f2, %f15, %f1;
	cvt.f64.f32 	%fd19, %f16;
	div.rn.f64 	%fd20, %fd2, %fd19;
	div.rn.f64 	%fd21, %fd20, %fd19;
	mul.f64 	%fd22, %fd21, %fd5;
	div.rn.f64 	%fd23, %fd22, %fd7;
	cvt.rn.f32.f64 	%f17, %fd23;
	cvt.rni.f32.f32 	%f18, %f17;
	cvt.rzi.s32.f32 	%r30, %f18;
	sub.s32 	%r31, %r30, %r23;
	shl.b32 	%r32, %r31, 16;
	or.b32  	%r33, %r2, 3;
	cvt.rn.f32.u32 	%f19, %r33;
	fma.rn.f32 	%f20, %f2, %f19, %f1;
	cvt.f64.f32 	%fd24, %f20;
	div.rn.f64 	%fd25, %fd2, %fd24;
	div.rn.f64 	%fd26, %fd25, %fd24;
	mul.f64 	%fd27, %fd26, %fd5;
	div.rn.f64 	%fd28, %fd27, %fd7;
	cvt.rn.f32.f64 	%f21, %fd28;
	cvt.rni.f32.f32 	%f22, %f21;
	cvt.rzi.s32.f32 	%r34, %f22;
	sub.s32 	%r35, %r34, %r23;
	add.s32 	%r4, %r32, %r35;
	or.b32  	%r36, %r2, 4;
	cvt.rn.f32.u32 	%f23, %r36;
	fma.rn.f32 	%f24, %f2, %f23, %f1;
	cvt.f64.f32 	%fd29, %f24;
	div.rn.f64 	%fd30, %fd2, %fd29;
	div.rn.f64 	%fd31, %fd30, %fd29;
	mul.f64 	%fd32, %fd31, %fd5;
	div.rn.f64 	%fd33, %fd32, %fd7;
	cvt.rn.f32.f64 	%f25, %fd33;
	cvt.rni.f32.f32 	%f26, %f25;
	cvt.rzi.s32.f32 	%r37, %f26;
	sub.s32 	%r38, %r37, %r23;
	shl.b32 	%r39, %r38, 16;
	or.b32  	%r40, %r2, 5;
	cvt.rn.f32.u32 	%f27, %r40;
	fma.rn.f32 	%f28, %f2, %f27, %f1;
	cvt.f64.f32 	%fd34, %f28;
	div.rn.f64 	%fd35, %fd2, %fd34;
	div.rn.f64 	%fd36, %fd35, %fd34;
	mul.f64 	%fd37, %fd36, %fd5;
	div.rn.f64 	%fd38, %fd37, %fd7;
	cvt.rn.f32.f64 	%f29, %fd38;
	cvt.rni.f32.f32 	%f30, %f29;
	cvt.rzi.s32.f32 	%r41, %f30;
	sub.s32 	%r42, %r41, %r23;
	add.s32 	%r5, %r39, %r42;
	or.b32  	%r43, %r2, 6;
	cvt.rn.f32.u32 	%f31, %r43;
	fma.rn.f32 	%f32, %f2, %f31, %f1;
	cvt.f64.f32 	%fd39, %f32;
	div.rn.f64 	%fd40, %fd2, %fd39;
	div.rn.f64 	%fd41, %fd40, %fd39;
	mul.f64 	%fd42, %fd41, %fd5;
	div.rn.f64 	%fd43, %fd42, %fd7;
	cvt.rn.f32.f64 	%f33, %fd43;
	cvt.rni.f32.f32 	%f34, %f33;
	cvt.rzi.s32.f32 	%r44, %f34;
	sub.s32 	%r45, %r44, %r23;
	shl.b32 	%r46, %r45, 16;
	or.b32  	%r47, %r2, 7;
	cvt.rn.f32.u32 	%f35, %r47;
	fma.rn.f32 	%f36, %f2, %f35, %f1;
	cvt.f64.f32 	%fd44, %f36;
	div.rn.f64 	%fd45, %fd2, %fd44;
	div.rn.f64 	%fd46, %fd45, %fd44;
	mul.f64 	%fd47, %fd46, %fd5;
	div.rn.f64 	%fd48, %fd47, %fd7;
	cvt.rn.f32.f64 	%f37, %fd48;
	cvt.rni.f32.f32 	%f38, %f37;
	cvt.rzi.s32.f32 	%r48, %f38;
	sub.s32 	%r49, %r48, %r23;
	add.s32 	%r6, %r46, %r49;
	or.b32  	%r50, %r2, 8;
	cvt.rn.f32.u32 	%f39, %r50;
	fma.rn.f32 	%f40, %f2, %f39, %f1;
	cvt.f64.f32 	%fd49, %f40;
	div.rn.f64 	%fd50, %fd2, %fd49;
	div.rn.f64 	%fd51, %fd50, %fd49;
	mul.f64 	%fd52, %fd51, %fd5;
	div.rn.f64 	%fd53, %fd52, %fd7;
	cvt.rn.f32.f64 	%f41, %fd53;
	cvt.rni.f32.f32 	%f42, %f41;
	cvt.rzi.s32.f32 	%r51, %f42;
	sub.s32 	%r52, %r51, %r23;
	shl.b32 	%r53, %r52, 16;
	or.b32  	%r54, %r2, 9;
	cvt.rn.f32.u32 	%f43, %r54;
	fma.rn.f32 	%f44, %f2, %f43, %f1;
	cvt.f64.f32 	%fd54, %f44;
	div.rn.f64 	%fd55, %fd2, %fd54;
	div.rn.f64 	%fd56, %fd55, %fd54;
	mul.f64 	%fd57, %fd56, %fd5;
	div.rn.f64 	%fd58, %fd57, %fd7;
	cvt.rn.f32.f64 	%f45, %fd58;
	cvt.rni.f32.f32 	%f46, %f45;
	cvt.rzi.s32.f32 	%r55, %f46;
	sub.s32 	%r56, %r55, %r23;
	add.s32 	%r7, %r53, %r56;
	or.b32  	%r57, %r2, 10;
	cvt.rn.f32.u32 	%f47, %r57;
	fma.rn.f32 	%f48, %f2, %f47, %f1;
	cvt.f64.f32 	%fd59, %f48;
	div.rn.f64 	%fd60, %fd2, %fd59;
	div.rn.f64 	%fd61, %fd60, %fd59;
	mul.f64 	%fd62, %fd61, %fd5;
	div.rn.f64 	%fd63, %fd62, %fd7;
	cvt.rn.f32.f64 	%f49, %fd63;
	cvt.rni.f32.f32 	%f50, %f49;
	cvt.rzi.s32.f32 	%r58, %f50;
	sub.s32 	%r59, %r58, %r23;
	shl.b32 	%r60, %r59, 16;
	or.b32  	%r61, %r2, 11;
	cvt.rn.f32.u32 	%f51, %r61;
	fma.rn.f32 	%f52, %f2, %f51, %f1;
	cvt.f64.f32 	%fd64, %f52;
	div.rn.f64 	%fd65, %fd2, %fd64;
	div.rn.f64 	%fd66, %fd65, %fd64;
	mul.f64 	%fd67, %fd66, %fd5;
	div.rn.f64 	%fd68, %fd67, %fd7;
	cvt.rn.f32.f64 	%f53, %fd68;
	cvt.rni.f32.f32 	%f54, %f53;
	cvt.rzi.s32.f32 	%r62, %f54;
	sub.s32 	%r63, %r62, %r23;
	add.s32 	%r8, %r60, %r63;
	or.b32  	%r64, %r2, 12;
	cvt.rn.f32.u32 	%f55, %r64;
	fma.rn.f32 	%f56, %f2, %f55, %f1;
	cvt.f64.f32 	%fd69, %f56;
	div.rn.f64 	%fd70, %fd2, %fd69;
	div.rn.f64 	%fd71, %fd70, %fd69;
	mul.f64 	%fd72, %fd71, %fd5;
	div.rn.f64 	%fd73, %fd72, %fd7;
	cvt.rn.f32.f64 	%f57, %fd73;
	cvt.rni.f32.f32 	%f58, %f57;
	cvt.rzi.s32.f32 	%r65, %f58;
	sub.s32 	%r66, %r65, %r23;
	shl.b32 	%r67, %r66, 16;
	or.b32  	%r68, %r2, 13;
	cvt.rn.f32.u32 	%f59, %r68;
	fma.rn.f32 	%f60, %f2, %f59, %f1;
	cvt.f64.f32 	%fd74, %f60;
	div.rn.f64 	%fd75, %fd2, %fd74;
	div.rn.f64 	%fd76, %fd75, %fd74;
	mul.f64 	%fd77, %fd76, %fd5;
	div.rn.f64 	%fd78, %fd77, %fd7;
	cvt.rn.f32.f64 	%f61, %fd78;
	cvt.rni.f32.f32 	%f62, %f61;
	cvt.rzi.s32.f32 	%r69, %f62;
	sub.s32 	%r70, %r69, %r23;
	add.s32 	%r9, %r67, %r70;
	or.b32  	%r71, %r2, 14;
	cvt.rn.f32.u32 	%f63, %r71;
	fma.rn.f32 	%f64, %f2, %f63, %f1;
	cvt.f64.f32 	%fd79, %f64;
	div.rn.f64 	%fd80, %fd2, %fd79;
	div.rn.f64 	%fd81, %fd80, %fd79;
	mul.f64 	%fd82, %fd81, %fd5;
	div.rn.f64 	%fd83, %fd82, %fd7;
	cvt.rn.f32.f64 	%f65, %fd83;
	cvt.rni.f32.f32 	%f66, %f65;
	cvt.rzi.s32.f32 	%r72, %f66;
	sub.s32 	%r73, %r72, %r23;
	shl.b32 	%r74, %r73, 16;
	or.b32  	%r75, %r2, 15;
	cvt.rn.f32.u32 	%f67, %r75;
	fma.rn.f32 	%f68, %f2, %f67, %f1;
	cvt.f64.f32 	%fd84, %f68;
	div.rn.f64 	%fd85, %fd2, %fd84;
	div.rn.f64 	%fd86, %fd85, %fd84;
	mul.f64 	%fd87, %fd86, %fd5;
	div.rn.f64 	%fd88, %fd87, %fd7;
	cvt.rn.f32.f64 	%f69, %fd88;
	cvt.rni.f32.f32 	%f70, %f69;
	cvt.rzi.s32.f32 	%r76, %f70;
	sub.s32 	%r77, %r76, %r23;
	add.s32 	%r10, %r74, %r77;
	setp.lt.s32 	%p1, %r20, 769;
	@%p1 bra 	$L__BB0_8;
	cvta.to.global.u64 	%rd1, %rd19;
	cvta.to.global.u64 	%rd2, %rd20;
	mul.lo.s32 	%r78, %r20, %r1;
	cvt.u64.u32 	%rd3, %r78;
	shr.s32 	%r79, %r3, 31;
	shr.u32 	%r80, %r79, 16;
	add.s32 	%r81, %r3, %r80;
	shr.s32 	%r82, %r81, 16;
	neg.s32 	%r11, %r82;
	and.b32  	%r83, %r81, -65536;
	sub.s32 	%r84, %r83, %r3;
	cvt.s64.s32 	%rd4, %r84;
	shr.s32 	%r85, %r4, 31;
	shr.u32 	%r86, %r85, 16;
	add.s32 	%r87, %r4, %r86;
	shr.s32 	%r88, %r87, 16;
	neg.s32 	%r89, %r88;
	cvt.s64.s32 	%rd5, %r89;
	and.b32  	%r90, %r87, -65536;
	sub.s32 	%r91, %r90, %r4;
	cvt.s64.s32 	%rd6, %r91;
	shr.s32 	%r92, %r5, 31;
	shr.u32 	%r93, %r92, 16;
	add.s32 	%r94, %r5, %r93;
	shr.s32 	%r95, %r94, 16;
	neg.s32 	%r12, %r95;
	and.b32  	%r96, %r94, -65536;
	sub.s32 	%r97, %r96, %r5;
	cvt.s64.s32 	%rd7, %r97;
	shr.s32 	%r98, %r6, 31;
	shr.u32 	%r99, %r98, 16;
	add.s32 	%r100, %r6, %r99;
	shr.s32 	%r101, %r100, 16;
	neg.s32 	%r102, %r101;
	cvt.s64.s32 	%rd8, %r102;
	and.b32  	%r103, %r100, -65536;
	sub.s32 	%r104, %r103, %r6;
	cvt.s64.s32 	%rd9, %r104;
	shr.s32 	%r105, %r7, 31;
	shr.u32 	%r106, %r105, 16;
	add.s32 	%r107, %r7, %r106;
	shr.s32 	%r108, %r107, 16;
	neg.s32 	%r109, %r108;
	cvt.s64.s32 	%rd10, %r109;
	and.b32  	%r110, %r107, -65536;
	sub.s32 	%r111, %r110, %r7;
	cvt.s64.s32 	%rd11, %r111;
	shr.s32 	%r112, %r8, 31;
	shr.u32 	%r113, %r112, 16;
	add.s32 	%r114, %r8, %r113;
	shr.s32 	%r115, %r114, 16;
	neg.s32 	%r116, %r115;
	cvt.s64.s32 	%rd12, %r116;
	and.b32  	%r117, %r114, -65536;
	sub.s32 	%r118, %r117, %r8;
	cvt.s64.s32 	%rd13, %r118;
	shr.s32 	%r119, %r9, 31;
	shr.u32 	%r120, %r119, 16;
	add.s32 	%r121, %r9, %r120;
	shr.s32 	%r122, %r121, 16;
	neg.s32 	%r123, %r122;
	cvt.s64.s32 	%rd14, %r123;
	and.b32  	%r124, %r121, -65536;
	sub.s32 	%r125, %r124, %r9;
	cvt.s64.s32 	%rd15, %r125;
	shr.s32 	%r126, %r10, 31;
	shr.u32 	%r127, %r126, 16;
	add.s32 	%r128, %r10, %r127;
	shr.s32 	%r129, %r128, 16;
	neg.s32 	%r130, %r129;
	cvt.s64.s32 	%rd16, %r130;
	and.b32  	%r131, %r128, -65536;
	sub.s32 	%r132, %r131, %r10;
	cvt.s64.s32 	%rd17, %r132;
	mov.u32 	%r206, %r20;
$L__BB0_2:
	setp.gt.u32 	%p2, %r1, 31;
	bar.sync 	0;
	@%p2 bra 	$L__BB0_5;
	add.s32 	%r14, %r206, -768;
	mov.b32 	%r207, 0;
$L__BB0_4:
	shl.b32 	%r134, %r207, 5;
	add.s32 	%r135, %r134, %r1;
	mul.hi.u32 	%r136, %r135, 715827883;
	shr.u32 	%r137, %r136, 7;
	add.s32 	%r138, %r2, %r137;
	mul.lo.s32 	%r139, %r137, 768;
	sub.s32 	%r140, %r135, %r139;
	add.s32 	%r141, %r14, %r140;
	mad.lo.s32 	%r142, %r138, %r20, %r141;
	mul.wide.u32 	%rd25, %r142, 4;
	add.s64 	%rd26, %rd1, %rd25;
	ld.global.f32 	%f71, [%rd26];
	shl.b32 	%r143, %r135, 2;
	mov.u32 	%r144, _ZZ15timeshiftKernelPfP6float2ffiifS_E11sharedInput;
	add.s32 	%r145, %r144, %r143;
	st.shared.f32 	[%r145], %f71;
	add.s32 	%r146, %r135, 32;
	mul.hi.u32 	%r147, %r146, -1431655765;
	shr.u32 	%r148, %r147, 9;
	add.s32 	%r149, %r2, %r148;
	mul.lo.s32 	%r150, %r148, 768;
	sub.s32 	%r151, %r146, %r150;
	add.s32 	%r152, %r14, %r151;
	mad.lo.s32 	%r153, %r149, %r20, %r152;
	mul.wide.u32 	%rd27, %r153, 4;
	add.s64 	%rd28, %rd1, %rd27;
	ld.global.f32 	%f72, [%rd28];
	st.shared.f32 	[%r145+128], %f72;
	add.s32 	%r154, %r135, 64;
	mul.hi.u32 	%r155, %r154, -1431655765;
	shr.u32 	%r156, %r155, 9;
	add.s32 	%r157, %r2, %r156;
	mul.lo.s32 	%r158, %r156, 768;
	sub.s32 	%r159, %r154, %r158;
	add.s32 	%r160, %r14, %r159;
	mad.lo.s32 	%r161, %r157, %r20, %r160;
	mul.wide.u32 	%rd29, %r161, 4;
	add.s64 	%rd30, %rd1, %rd29;
	ld.global.f32 	%f73, [%rd30];
	st.shared.f32 	[%r145+256], %f73;
	add.s32 	%r162, %r135, 96;
	mul.hi.u32 	%r163, %r162, -1431655765;
	shr.u32 	%r164, %r163, 9;
	add.s32 	%r165, %r2, %r164;
	mul.lo.s32 	%r166, %r164, 768;
	sub.s32 	%r167, %r162, %r166;
	add.s32 	%r168, %r14, %r167;
	mad.lo.s32 	%r169, %r165, %r20, %r168;
	mul.wide.u32 	%rd31, %r169, 4;
	add.s64 	%rd32, %rd1, %rd31;
	ld.global.f32 	%f74, [%rd32];
	st.shared.f32 	[%r145+384], %f74;
	add.s32 	%r170, %r135, 128;
	mul.hi.u32 	%r171, %r170, -1431655765;
	shr.u32 	%r172, %r171, 9;
	add.s32 	%r173, %r2, %r172;
	mul.lo.s32 	%r174, %r172, 768;
	sub.s32 	%r175, %r170, %r174;
	add.s32 	%r176, %r14, %r175;
	mad.lo.s32 	%r177, %r173, %r20, %r176;
	mul.wide.u32 	%rd33, %r177, 4;
	add.s64 	%rd34, %rd1, %rd33;
	ld.global.f32 	%f75, [%rd34];
	st.shared.f32 	[%r145+512], %f75;
	add.s32 	%r178, %r135, 160;
	mul.hi.u32 	%r179, %r178, -1431655765;
	shr.u32 	%r180, %r179, 9;
	add.s32 	%r181, %r2, %r180;
	mul.lo.s32 	%r182, %r180, 768;
	sub.s32 	%r183, %r178, %r182;
	add.s32 	%r184, %r14, %r183;
	mad.lo.s32 	%r185, %r181, %r20, %r184;
	mul.wide.u32 	%rd35, %r185, 4;
	add.s64 	%rd36, %rd1, %rd35;
	ld.global.f32 	%f76, [%rd36];
	st.shared.f32 	[%r145+640], %f76;
	add.s32 	%r186, %r135, 192;
	mul.hi.u32 	%r187, %r186, -1431655765;
	shr.u32 	%r188, %r187, 9;
	add.s32 	%r189, %r2, %r188;
	mul.lo.s32 	%r190, %r188, 768;
	sub.s32 	%r191, %r186, %r190;
	add.s32 	%r192, %r14, %r191;
	mad.lo.s32 	%r193, %r189, %r20, %r192;
	mul.wide.u32 	%rd37, %r193, 4;
	add.s64 	%rd38, %rd1, %rd37;
	ld.global.f32 	%f77, [%rd38];
	st.shared.f32 	[%r145+768], %f77;
	add.s32 	%r194, %r135, 224;
	mul.hi.u32 	%r195, %r194, -1431655765;
	shr.u32 	%r196, %r195, 9;
	add.s32 	%r197, %r2, %r196;
	mul.lo.s32 	%r198, %r196, 768;
	sub.s32 	%r199, %r194, %r198;
	add.s32 	%r200, %r14, %r199;
	mad.lo.s32 	%r201, %r197, %r20, %r200;
	mul.wide.u32 	%rd39, %r201, 4;
	add.s64 	%rd40, %rd1, %rd39;
	ld.global.f32 	%f78, [%rd40];
	st.shared.f32 	[%r145+896], %f78;
	add.s32 	%r207, %r207, 8;
	setp.ne.s32 	%p3, %r207, 384;
	@%p3 bra 	$L__BB0_4;
$L__BB0_5:
	bar.sync 	0;
	cvt.u64.u32 	%rd41, %r206;
	add.s64 	%rd42, %rd41, %rd3;
	shl.b64 	%rd43, %rd42, 3;
	add.s64 	%rd18, %rd2, %rd43;
	mov.b32 	%r208, 0;
$L__BB0_6:
	cvt.u64.u32 	%rd44, %r208;
	cvt.s64.s32 	%rd45, %r11;
	add.s64 	%rd46, %rd44, %rd45;
	shl.b64 	%rd47, %rd46, 3;
	add.s64 	%rd48, %rd18, %rd47;
	shl.b32 	%r203, %r208, 2;
	mov.u32 	%r204, _ZZ15timeshiftKernelPfP6float2ffiifS_E11sharedInput;
	add.s32 	%r205, %r204, %r203;
	ld.shared.f32 	%f79, [%r205];
	atom.global.add.f32 	%f80, [%rd48+-6144], %f79;
	add.s64 	%rd49, %rd44, %rd4;
	shl.b64 	%rd50, %rd49, 3;
	add.s64 	%rd51, %rd18, %rd50;
	ld.shared.f32 	%f81, [%r205+64];
	atom.global.add.f32 	%f82, [%rd51+-6144], %f81;
	add.s64 	%rd52, %rd44, %rd5;
	shl.b64 	%rd53, %rd52, 3;
	add.s64 	%rd54, %rd18, %rd53;
	ld.shared.f32 	%f83, [%r205+128];
	atom.global.add.f32 	%f84, [%rd54+-6144], %f83;
	add.s64 	%rd55, %rd44, %rd6;
	shl.b64 	%rd56, %rd55, 3;
	add.s64 	%rd57, %rd18, %rd56;
	ld.shared.f32 	%f85, [%r205+192];
	atom.global.add.f32 	%f86, [%rd57+-6144], %f85;
	cvt.s64.s32 	%rd58, %r12;
	add.s64 	%rd59, %rd44, %rd58;
	shl.b64 	%rd60, %rd59, 3;
	add.s64 	%rd61, %rd18, %rd60;
	ld.shared.f32 	%f87, [%r205+256];
	atom.global.add.f32 	%f88, [%rd61+-6144], %f87;
	add.s64 	%rd62, %rd44, %rd7;
	shl.b64 	%rd63, %rd62, 3;
	add.s64 	%rd64, %rd18, %rd63;
	ld.shared.f32 	%f89, [%r205+320];
	atom.global.add.f32 	%f90, [%rd64+-6144], %f89;
	add.s64 	%rd65, %rd44, %rd8;
	shl.b64 	%rd66, %rd65, 3;
	add.s64 	%rd67, %rd18, %rd66;
	ld.shared.f32 	%f91, [%r205+384];
	atom.global.add.f32 	%f92, [%rd67+-6144], %f91;
	add.s64 	%rd68, %rd44, %rd9;
	shl.b64 	%rd69, %rd68, 3;
	add.s64 	%rd70, %rd18, %rd69;
	ld.shared.f32 	%f93, [%r205+448];
	atom.global.add.f32 	%f94, [%rd70+-6144], %f93;
	add.s64 	%rd71, %rd44, %rd10;
	shl.b64 	%rd72, %rd71, 3;
	add.s64 	%rd73, %rd18, %rd72;
	ld.shared.f32 	%f95, [%r205+512];
	atom.global.add.f32 	%f96, [%rd73+-6144], %f95;
	add.s64 	%rd74, %rd44, %rd11;
	shl.b64 	%rd75, %rd74, 3;
	add.s64 	%rd76, %rd18, %rd75;
	ld.shared.f32 	%f97, [%r205+576];
	atom.global.add.f32 	%f98, [%rd76+-6144], %f97;
	add.s64 	%rd77, %rd44, %rd12;
	shl.b64 	%rd78, %rd77, 3;
	add.s64 	%rd79, %rd18, %rd78;
	ld.shared.f32 	%f99, [%r205+640];
	atom.global.add.f32 	%f100, [%rd79+-6144], %f99;
	add.s64 	%rd80, %rd44, %rd13;
	shl.b64 	%rd81, %rd80, 3;
	add.s64 	%rd82, %rd18, %rd81;
	ld.shared.f32 	%f101, [%r205+704];
	atom.global.add.f32 	%f102, [%rd82+-6144], %f101;
	add.s64 	%rd83, %rd44, %rd14;
	shl.b64 	%rd84, %rd83, 3;
	add.s64 	%rd85, %rd18, %rd84;
	ld.shared.f32 	%f103, [%r205+768];
	atom.global.add.f32 	%f104, [%rd85+-6144], %f103;
	add.s64 	%rd86, %rd44, %rd15;
	shl.b64 	%rd87, %rd86, 3;
	add.s64 	%rd88, %rd18, %rd87;
	ld.shared.f32 	%f105, [%r205+832];
	atom.global.add.f32 	%f106, [%rd88+-6144], %f105;
	add.s64 	%rd89, %rd44, %rd16;
	shl.b64 	%rd90, %rd89, 3;
	add.s64 	%rd91, %rd18, %rd90;
	ld.shared.f32 	%f107, [%r205+896];
	atom.global.add.f32 	%f108, [%rd91+-6144], %f107;
	add.s64 	%rd92, %rd44, %rd17;
	shl.b64 	%rd93, %rd92, 3;
	add.s64 	%rd94, %rd18, %rd93;
	ld.shared.f32 	%f109, [%r205+960];
	atom.global.add.f32 	%f110, [%rd94+-6144], %f109;
	add.s32 	%r208, %r208, 1;
	setp.ne.s32 	%p4, %r208, 768;
	@%p4 bra 	$L__BB0_6;
	add.s32 	%r19, %r206, -768;
	setp.gt.u32 	%p5, %r206, 1536;
	mov.u32 	%r206, %r19;
	@%p5 bra 	$L__BB0_2;
$L__BB0_8:
	ret;

}


// ===== COMPILED SASS (sm_100) =====

	.target	sm_100

	.elftype	@"ET_EXEC"


//--------------------- .note.nv.tkinfo           --------------------------
	.section	.note.nv.tkinfo,"",@"SHT_NOTE"
	.sectionflags	@"SHF_NOTE_NV_TKINFO"
	.tkinfo
        /*0018*/ 	.word	0x00000002
        /*0030*/ 	.string	""
        /*0030*/ 	.string	"ptxas"
        /*0030*/ 	.string	"Cuda compilation tools, release 13.0, V13.0.88"
        /*0030*/ 	.string	"Build cuda_13.0.r13.0/compiler.36424714_0"
        /*0030*/ 	.string	"-arch sm_100 -m 64 "



//--------------------- .note.nv.cuinfo           --------------------------
	.section	.note.nv.cuinfo,"",@"SHT_NOTE"
	.sectionflags	@"SHF_NOTE_NV_CUINFO"
        /*0018*/ 	.short	0x0002
        /*001a*/ 	.short	0x0064
        /*001c*/ 	.short	0x0082
	.zero		2


//--------------------- .nv.info                  --------------------------
	.section	.nv.info,"",@"SHT_CUDA_INFO"
	.align	4


	//----- nvinfo : EIATTR_REGCOUNT
	.align		4
        /*0000*/ 	.byte	0x04, 0x2f
        /*0002*/ 	.short	(.L_2 - .L_1)
	.align		4
.L_1:
        /*0004*/ 	.word	index@(_Z15timeshiftKernelPfP6float2ffiifS_)
        /*0008*/ 	.word	0x00000030


	//----- nvinfo : EIATTR_FRAME_SIZE
	.align		4
.L_2:
        /*000c*/ 	.byte	0x04, 0x11
        /*000e*/ 	.short	(.L_4 - .L_3)
	.align		4
.L_3:
        /*0010*/ 	.word	index@($__internal_0_$__cuda_sm20_div_rn_f64_full)
        /*0014*/ 	.word	0x00000000


	//----- nvinfo : EIATTR_FRAME_SIZE
	.align		4
.L_4:
        /*0018*/ 	.byte	0x04, 0x11
        /*001a*/ 	.short	(.L_6 - .L_5)
	.align		4
.L_5:
        /*001c*/ 	.word	index@(_Z15timeshiftKernelPfP6float2ffiifS_)
        /*0020*/ 	.word	0x00000000


	//----- nvinfo : EIATTR_MIN_STACK_SIZE
	.align		4
.L_6:
        /*0024*/ 	.byte	0x04, 0x12
        /*0026*/ 	.short	(.L_8 - .L_7)
	.align		4
.L_7:
        /*0028*/ 	.word	index@(_Z15timeshiftKernelPfP6float2ffiifS_)
        /*002c*/ 	.word	0x00000000
.L_8:


//--------------------- .nv.compat                --------------------------
	.section	.nv.compat,"",@"SHT_CUDA_COMPAT_INFO"
	.align	4
        /*0000*/ 	.byte	0x02, 0x09, 0x00, 0x00, 0x02, 0x02, 0x01, 0x00, 0x02, 0x05, 0x05, 0x00, 0x03, 0x07, 0x01, 0x01
        /*0010*/ 	.byte	0x02, 0x03, 0x00, 0x00, 0x02, 0x06, 0x01, 0x00, 0x04, 0x0b, 0x08, 0x00, 0x01, 0x00, 0x00, 0x00
        /*0020*/ 	.byte	0x00, 0x00, 0x00, 0x00


//--------------------- .nv.info._Z15timeshiftKernelPfP6float2ffiifS_ --------------------------
	.section	.nv.info._Z15timeshiftKernelPfP6float2ffiifS_,"",@"SHT_CUDA_INFO"
	.sectionflags	@""
	.align	4


	//----- nvinfo : EIATTR_CUDA_API_VERSION
	.align		4
        /*0000*/ 	.byte	0x04, 0x37
        /*0002*/ 	.short	(.L_10 - .L_9)
.L_9:
        /*0004*/ 	.word	0x00000082


	//----- nvinfo : EIATTR_KPARAM_INFO
	.align		4
.L_10:
        /*0008*/ 	.byte	0x04, 0x17
        /*000a*/ 	.short	(.L_12 - .L_11)
.L_11:
        /*000c*/ 	.word	0x00000000
        /*0010*/ 	.short	0x0007
        /*0012*/ 	.short	0x0028
        /*0014*/ 	.byte	0x00, 0xf5, 0x21, 0x00


	//----- nvinfo : EIATTR_KPARAM_INFO
	.align		4
.L_12:
        /*0018*/ 	.byte	0x04, 0x17
        /*001a*/ 	.short	(.L_14 - .L_13)
.L_13:
        /*001c*/ 	.word	0x00000000
        /*0020*/ 	.short	0x0006
        /*0022*/ 	.short	0x0020
        /*0024*/ 	.byte	0x00, 0xf0, 0x11, 0x00


	//----- nvinfo : EIATTR_KPARAM_INFO
	.align		4
.L_14:
        /*0028*/ 	.byte	0x04, 0x17
        /*002a*/ 	.short	(.L_16 - .L_15)
.L_15:
        /*002c*/ 	.word	0x00000000
        /*0030*/ 	.short	0x0005
        /*0032*/ 	.short	0x001c
        /*0034*/ 	.byte	0x00, 0xf0, 0x11, 0x00


	//----- nvinfo : EIATTR_KPARAM_INFO
	.align		4
.L_16:
        /*0038*/ 	.byte	0x04, 0x17
        /*003a*/ 	.short	(.L_18 - .L_17)
.L_17:
        /*003c*/ 	.word	0x00000000
        /*0040*/ 	.short	0x0004
        /*0042*/ 	.short	0x0018
        /*0044*/ 	.byte	0x00, 0xf0, 0x11, 0x00


	//----- nvinfo : EIATTR_KPARAM_INFO
	.align		4
.L_18:
        /*0048*/ 	.byte	0x04, 0x17
        /*004a*/ 	.short	(.L_20 - .L_19)
.L_19:
        /*004c*/ 	.word	0x00000000
        /*0050*/ 	.short	0x0003
        /*0052*/ 	.short	0x0014
        /*0054*/ 	.byte	0x00, 0xf0, 0x11, 0x00


	//----- nvinfo : EIATTR_KPARAM_INFO
	.align		4
.L_20:
        /*0058*/ 	.byte	0x04, 0x17
        /*005a*/ 	.short	(.L_22 - .L_21)
.L_21:
        /*005c*/ 	.word	0x00000000
        /*0060*/ 	.short	0x0002
        /*0062*/ 	.short	0x0010
        /*0064*/ 	.byte	0x00, 0xf0, 0x11, 0x00


	//----- nvinfo : EIATTR_KPARAM_INFO
	.align		4
.L_22:
        /*0068*/ 	.byte	0x04, 0x17
        /*006a*/ 	.short	(.L_24 - .L_23)
.L_23:
        /*006c*/ 	.word	0x00000000
        /*0070*/ 	.short	0x0001
        /*0072*/ 	.short	0x0008
        /*0074*/ 	.byte	0x00, 0xf5, 0x21, 0x00


	//----- nvinfo : EIATTR_KPARAM_INFO
	.align		4
.L_24:
        /*0078*/ 	.byte	0x04, 0x17
        /*007a*/ 	.short	(.L_26 - .L_25)
.L_25:
        /*007c*/ 	.word	0x00000000
        /*0080*/ 	.short	0x0000
        /*0082*/ 	.short	0x0000
        /*0084*/ 	.byte	0x00, 0xf5, 0x21, 0x00


	//----- nvinfo : EIATTR_SPARSE_MMA_MASK
	.align		4
.L_26:
        /*0088*/ 	.byte	0x03, 0x50
        /*008a*/ 	.short	0x0000


	//----- nvinfo : EIATTR_MAXREG_COUNT
	.align		4
        /*008c*/ 	.byte	0x03, 0x1b
        /*008e*/ 	.short	0x00ff


	//----- nvinfo : EIATTR_NUM_BARRIERS
	.align		4
        /*0090*/ 	.byte	0x02, 0x4c
        /*0092*/ 	.byte	0x01
	.zero		1


	//----- nvinfo : EIATTR_MERCURY_ISA_VERSION
	.align		4
        /*0094*/ 	.byte	0x03, 0x5f
        /*0096*/ 	.short	0x0101


	//----- nvinfo : EIATTR_VRC_CTA_INIT_COUNT
	.align		4
        /*0098*/ 	.byte	0x02, 0x4a
	.zero		1
	.zero		1


	//----- nvinfo : EIATTR_EXIT_INSTR_OFFSETS
	.align		4
        /*009c*/ 	.byte	0x04, 0x1c
        /*009e*/ 	.short	(.L_28 - .L_27)


	//   ....[0]....
.L_27:
        /*00a0*/ 	.word	0x00004fa0


	//   ....[1]....
        /*00a4*/ 	.word	0x000060f0


	//----- nvinfo : EIATTR_CRS_STACK_SIZE
	.align		4
.L_28:
        /*00a8*/ 	.byte	0x04, 0x1e
        /*00aa*/ 	.short	(.L_30 - .L_29)
.L_29:
        /*00ac*/ 	.word	0x00000000


	//----- nvinfo : EIATTR_CBANK_PARAM_SIZE
	.align		4
.L_30:
        /*00b0*/ 	.byte	0x03, 0x19
        /*00b2*/ 	.short	0x0030


	//----- nvinfo : EIATTR_PARAM_CBANK
	.align		4
        /*00b4*/ 	.byte	0x04, 0x0a
        /*00b6*/ 	.short	(.L_32 - .L_31)
	.align		4
.L_31:
        /*00b8*/ 	.word	index@(.nv.constant0._Z15timeshiftKernelPfP6float2ffiifS_)
        /*00bc*/ 	.short	0x0380
        /*00be*/ 	.short	0x0030


	//----- nvinfo : EIATTR_SW_WAR
	.align		4
.L_32:
        /*00c0*/ 	.byte	0x04, 0x36
        /*00c2*/ 	.short	(.L_34 - .L_33)
.L_33:
        /*00c4*/ 	.word	0x00000008
.L_34:


//--------------------- .nv.callgraph             --------------------------
	.section	.nv.callgraph,"",@"SHT_CUDA_CALLGRAPH"
	.align	4
	.sectionentsize	8
	.align		4
        /*0000*/ 	.word	0x00000000
	.align		4
        /*0004*/ 	.word	0xffffffff
	.align		4
        /*0008*/ 	.word	0x00000000
	.align		4
        /*000c*/ 	.word	0xfffffffe
	.align		4
        /*0010*/ 	.word	0x00000000
	.align		4
        /*0014*/ 	.word	0xfffffffd
	.align		4
        /*0018*/ 	.word	0x00000000
	.align		4
        /*001c*/ 	.word	0xfffffffc


//--------------------- .nv.constant3             --------------------------
	.section	.nv.constant3,"a",@progbits
	.align	4
.nv.constant3:
	.type		c_DMs,@object
	.size		c_DMs,(.L_0 - c_DMs)
c_DMs:
	.zero		4096
.L_0:


//--------------------- .text._Z15timeshiftKernelPfP6float2ffiifS_ --------------------------
	.section	.text._Z15timeshiftKernelPfP6float2ffiifS_,"ax",@progbits
	.align	128
        .global         _Z15timeshiftKernelPfP6float2ffiifS_
        .type           _Z15timeshiftKernelPfP6float2ffiifS_,@function
        .size           _Z15timeshiftKernelPfP6float2ffiifS_,(.L_x_96 - _Z15timeshiftKernelPfP6float2ffiifS_)
        .other          _Z15timeshiftKernelPfP6float2ffiifS_,@"STO_CUDA_ENTRY STV_DEFAULT"
_Z15timeshiftKernelPfP6float2ffiifS_:
.text._Z15timeshiftKernelPfP6float2ffiifS_:
[----:B------:R-:W-:Y:S01]  /*0000*/  LDC R1, c[0x0][0x37c] ;  /* 0x0000df00ff017b82 */ /* 0x000fe20000000800 */
[----:B------:R-:W0:Y:S07]  /*0010*/  S2R R2, SR_TID.X ;  /* 0x0000000000027919 */ /* 0x000e2e0000002100 */
[----:B------:R-:W0:Y:S01]  /*0020*/  LDC.64 R20, c[0x0][0x3a8] ;  /* 0x0000ea00ff147b82 */ /* 0x000e220000000a00 */
[----:B------:R-:W1:Y:S07]  /*0030*/  LDCU.64 UR8, c[0x0][0x358] ;  /* 0x00006b00ff0877ac */ /* 0x000e6e0008000a00 */
[----:B------:R-:W2:Y:S08]  /*0040*/  S2UR UR5, SR_CTAID.X ;  /* 0x00000000000579c3 */ /* 0x000eb00000002500 */
[----:B------:R-:W3:Y:S01]  /*0050*/  LDC.64 R4, c[0x0][0x390] ;  /* 0x0000e400ff047b82 */ /* 0x000ee20000000a00 */
[----:B0-----:R-:W-:-:S06]  /*0060*/  IMAD.WIDE.U32 R20, R2, 0x4, R20 ;  /* 0x0000000402147825 */ /* 0x001fcc00078e0014 */
[----:B-1----:R0:W5:Y:S01]  /*0070*/  LDG.E R20, desc[UR8][R20.64] ;  /* 0x0000000814147981 */ /* 0x002162000c1e1900 */
[----:B--2---:R-:W-:Y:S01]  /*0080*/  USHF.L.U32 UR5, UR5, 0x4, URZ ;  /* 0x0000000405057899 */ /* 0x004fe200080006ff */
[----:B------:R-:W-:Y:S01]  /*0090*/  IMAD.MOV.U32 R6, RZ, RZ, 0x1 ;  /* 0x00000001ff067424 */ /* 0x000fe200078e00ff */
[----:B------:R-:W-:Y:S01]  /*00a0*/  UMOV UR6, 0x74bc6a7f ;  /* 0x74bc6a7f00067882 */ /* 0x000fe20000000000 */
[----:B------:R-:W-:-:S03]  /*00b0*/  UMOV UR7, 0x40109893 ;  /* 0x4010989300077882 */ /* 0x000fc60000000000 */
[----:B------:R-:W-:-:S05]  /*00c0*/  I2FP.F32.U32 R3, UR5 ;  /* 0x0000000500037c45 */ /* 0x000fca0008201000 */
[----:B---3--:R-:W-:-:S04]  /*00d0*/  FFMA R3, R3, R5, R4 ;  /* 0x0000000503037223 */ /* 0x008fc80000000004 */
[----:B------:R-:W1:Y:S08]  /*00e0*/  F2F.F64.F32 R4, R3 ;  /* 0x0000000300047310 */ /* 0x000e700000201800 */
[----:B-1----:R-:W1:Y:S02]  /*00f0*/  MUFU.RCP64H R7, R5 ;  /* 0x0000000500077308 */ /* 0x002e640000001800 */
[----:B-1----:R-:W-:-:S08]  /*0100*/  DFMA R8, -R4, R6, 1 ;  /* 0x3ff000000408742b */ /* 0x002fd00000000106 */
[----:B------:R-:W-:-:S08]  /*0110*/  DFMA R8, R8, R8, R8 ;  /* 0x000000080808722b */ /* 0x000fd00000000008 */
[----:B------:R-:W-:-:S08]  /*0120*/  DFMA R8, R6, R8, R6 ;  /* 0x000000080608722b */ /* 0x000fd00000000006 */
[----:B------:R-:W-:-:S08]  /*0130*/  DFMA R6, -R4, R8, 1 ;  /* 0x3ff000000406742b */ /* 0x000fd00000000108 */
[----:B------:R-:W-:-:S08]  /*0140*/  DFMA R6, R8, R6, R8 ;  /* 0x000000060806722b */ /* 0x000fd00000000008 */
[----:B------:R-:W-:-:S08]  /*0150*/  DMUL R26, R6, UR6 ;  /* 0x00000006061a7c28 */ /* 0x000fd00008000000 */
[----:B------:R-:W-:-:S08]  /*0160*/  DFMA R8, -R4, R26, UR6 ;  /* 0x0000000604087e2b */ /* 0x000fd0000800011a */
[----:B------:R-:W-:-:S10]  /*0170*/  DFMA R26, R6, R8, R26 ;  /* 0x00000008061a722b */ /* 0x000fd4000000001a */
[----:B------:R-:W-:-:S05]  /*0180*/  FFMA R0, RZ, R5, R27 ;  /* 0x00000005ff007223 */ /* 0x000fca000000001b */
[----:B------:R-:W-:-:S13]  /*0190*/  FSETP.GT.AND P0, PT, |R0|, 1.469367938527859385e-39, PT ;  /* 0x001000000000780b */ /* 0x000fda0003f04200 */
[----:B0-----:R-:W-:Y:S05]  /*01a0*/  @P0 BRA `(.L_x_0) ;  /* 0x0000000000200947 */ /* 0x001fea0003800000 */
[----:B------:R-:W-:Y:S01]  /*01b0*/  IMAD.MOV.U32 R26, RZ, RZ, 0x74bc6a7f ;  /* 0x74bc6a7fff1a7424 */ /* 0x000fe200078e00ff */
[----:B------:R-:W-:Y:S01]  /*01c0*/  MOV R17, R5 ;  /* 0x0000000500117202 */ /* 0x000fe20000000f00 */
[----:B------:R-:W-:Y:S01]  /*01d0*/  IMAD.MOV.U32 R27, RZ, RZ, 0x40109893 ;  /* 0x40109893ff1b7424 */ /* 0x000fe200078e00ff */
[----:B------:R-:W-:Y:S01]  /*01e0*/  MOV R0, 0x210 ;  /* 0x0000021000007802 */ /* 0x000fe20000000f00 */
[----:B------:R-:W-:-:S07]  /*01f0*/  IMAD.MOV.U32 R16, RZ, RZ, R4 ;  /* 0x000000ffff107224 */ /* 0x000fce00078e0004 */
[----:B-----5:R-:W-:Y:S05]  /*0200*/  CALL.REL.NOINC `($__internal_0_$__cuda_sm20_div_rn_f64_full) ;  /* 0x0000005c00bc7944 */ /* 0x020fea0003c00000 */
[----:B------:R-:W-:Y:S02]  /*0210*/  IMAD.MOV.U32 R26, RZ, RZ, R8 ;  /* 0x000000ffff1a7224 */ /* 0x000fe400078e0008 */
[----:B------:R-:W-:-:S07]  /*0220*/  IMAD.MOV.U32 R27, RZ, RZ, R11 ;  /* 0x000000ffff1b7224 */ /* 0x000fce00078e000b */
.L_x_0:
[----:B------:R-:W0:Y:S01]  /*0230*/  MUFU.RCP64H R7, R5 ;  /* 0x0000000500077308 */ /* 0x000e220000001800 */
[----:B------:R-:W-:Y:S01]  /*0240*/  IMAD.MOV.U32 R6, RZ, RZ, 0x1 ;  /* 0x00000001ff067424 */ /* 0x000fe200078e00ff */
[----:B------:R-:W-:Y:S01]  /*0250*/  FSETP.GEU.AND P1, PT, |R27|, 6.5827683646048100446e-37, PT ;  /* 0x036000001b00780b */ /* 0x000fe20003f2e200 */
[----:B------:R-:W-:Y:S04]  /*0260*/  BSSY.RECONVERGENT B1, `(.L_x_1) ;  /* 0x0000011000017945 */ /* 0x000fe80003800200 */
[----:B0-----:R-:W-:-:S08]  /*0270*/  DFMA R8, -R4, R6, 1 ;  /* 0x3ff000000408742b */ /* 0x001fd00000000106 */
[----:B------:R-:W-:-:S08]  /*0280*/  DFMA R8, R8, R8, R8 ;  /* 0x000000080808722b */ /* 0x000fd00000000008 */
[----:B------:R-:W-:-:S08]  /*0290*/  DFMA R8, R6, R8, R6 ;  /* 0x000000080608722b */ /* 0x000fd00000000006 */
[----:B------:R-:W-:-:S08]  /*02a0*/  DFMA R6, -R4, R8, 1 ;  /* 0x3ff000000406742b */ /* 0x000fd00000000108 */
[----:B------:R-:W-:-:S08]  /*02b0*/  DFMA R10, R8, R6, R8 ;  /* 0x00000006080a722b */ /* 0x000fd00000000008 */
[----:B------:R-:W-:-:S08]  /*02c0*/  DMUL R8, R10, R26 ;  /* 0x0000001a0a087228 */ /* 0x000fd00000000000 */
[----:B------:R-:W-:-:S08]  /*02d0*/  DFMA R6, -R4, R8, R26 ;  /* 0x000000080406722b */ /* 0x000fd0000000011a */
[----:B------:R-:W-:-:S10]  /*02e0*/  DFMA R8, R10, R6, R8 ;  /* 0x000000060a08722b */ /* 0x000fd40000000008 */
[----:B------:R-:W-:-:S05]  /*02f0*/  FFMA R0, RZ, R5, R9 ;  /* 0x00000005ff007223 */ /* 0x000fca0000000009 */
[----:B------:R-:W-:-:S13]  /*0300*/  FSETP.GT.AND P0, PT, |R0|, 1.469367938527859385e-39, PT ;  /* 0x001000000000780b */ /* 0x000fda0003f04200 */
[----:B------:R-:W-:Y:S05]  /*0310*/  @P0 BRA P1, `(.L_x_2) ;  /* 0x0000000000140947 */ /* 0x000fea0000800000 */
[----:B------:R-:W-:Y:S01]  /*0320*/  IMAD.MOV.U32 R16, RZ, RZ, R4 ;  /* 0x000000ffff107224 */ /* 0x000fe200078e0004 */
[----:B------:R-:W-:Y:S02]  /*0330*/  MOV R17, R5 ;  /* 0x0000000500117202 */ /* 0x000fe40000000f00 */
[----:B------:R-:W-:-:S07]  /*0340*/  MOV R0, 0x360 ;  /* 0x0000036000007802 */ /* 0x000fce0000000f00 */
[----:B-----5:R-:W-:Y:S05]  /*0350*/  CALL.REL.NOINC `($__internal_0_$__cuda_sm20_div_rn_f64_full) ;  /* 0x0000005c00687944 */ /* 0x020fea0003c00000 */
[----:B------:R-:W-:-:S07]  /*0360*/  IMAD.MOV.U32 R9, RZ, RZ, R11 ;  /* 0x000000ffff097224 */ /* 0x000fce00078e000b */
.L_x_2:
[----:B------:R-:W-:Y:S05]  /*0370*/  BSYNC.RECONVERGENT B1 ;  /* 0x0000000000017941 */ /* 0x000fea0003800200 */
.L_x_1:
[----:B------:R-:W0:Y:S01]  /*0380*/  LDCU UR4, c[0x0][0x3a0] ;  /* 0x00007400ff0477ac */ /* 0x000e220008000800 */
[----:B------:R-:W-:Y:S01]  /*0390*/  IMAD.MOV.U32 R4, RZ, RZ, 0x1 ;  /* 0x00000001ff047424 */ /* 0x000fe200078e00ff */
[----:B-----5:R-:W1:Y:S01]  /*03a0*/  F2F.F64.F32 R20, R20 ;  /* 0x0000001400147310 */ /* 0x020e620000201800 */
[----:B------:R-:W-:Y:S01]  /*03b0*/  BSSY.RECONVERGENT B1, `(.L_x_3) ;  /* 0x0000015000017945 */ /* 0x000fe20003800200 */
[----:B-1----:R-:W-:-:S06]  /*03c0*/  DMUL R26, R20, R8 ;  /* 0x00000008141a7228 */ /* 0x002fcc0000000000 */
[----:B0-----:R-:W0:Y:S04]  /*03d0*/  F2F.F64.F32 R22, UR4 ;  /* 0x0000000400167d10 */ /* 0x001e280008201800 */
[----:B------:R-:W-:-:S04]  /*03e0*/  FSETP.GEU.AND P1, PT, |R27|, 6.5827683646048100446e-37, PT ;  /* 0x036000001b00780b */ /* 0x000fc80003f2e200 */
[----:B0-----:R-:W0:Y:S02]  /*03f0*/  MUFU.RCP64H R5, R23 ;  /* 0x0000001700057308 */ /* 0x001e240000001800 */
        /* <DEDUP_REMOVED lines=12> */
[----:B------:R-:W-:Y:S01]  /*04c0*/  MOV R0, 0x4f0 ;  /* 0x000004f000007802 */ /* 0x000fe20000000f00 */
[----:B------:R-:W-:-:S07]  /*04d0*/  IMAD.MOV.U32 R17, RZ, RZ, R23 ;  /* 0x000000ffff117224 */ /* 0x000fce00078e0017 */
[----:B------:R-:W-:Y:S05]  /*04e0*/  CALL.REL.NOINC `($__internal_0_$__cuda_sm20_div_rn_f64_full) ;  /* 0x0000005c00047944 */ /* 0x000fea0003c00000 */
[----:B------:R-:W-:-:S07]  /*04f0*/  MOV R9, R11 ;  /* 0x0000000b00097202 */ /* 0x000fce0000000f00 */
.L_x_4:
[----:B------:R-:W-:Y:S05]  /*0500*/  BSYNC.RECONVERGENT B1 ;  /* 0x0000000000017941 */ /* 0x000fea0003800200 */
.L_x_3:
[----:B------:R-:W0:Y:S01]  /*0510*/  LDCU UR4, c[0x0][0x390] ;  /* 0x00007200ff0477ac */ /* 0x000e220008000800 */
[----:B------:R-:W-:Y:S01]  /*0520*/  IMAD.MOV.U32 R4, RZ, RZ, 0x1 ;  /* 0x00000001ff047424 */ /* 0x000fe200078e00ff */
[----:B------:R-:W-:Y:S01]  /*0530*/  F2F.F32.F64 R8, R8 ;  /* 0x0000000800087310 */ /* 0x000fe20000301000 */
[----:B------:R-:W-:Y:S01]  /*0540*/  UMOV UR6, 0x74bc6a7f ;  /* 0x74bc6a7f00067882 */ /* 0x000fe20000000000 */
[----:B------:R-:W-:-:S06]  /*0550*/  UMOV UR7, 0x40109893 ;  /* 0x4010989300077882 */ /* 0x000fcc0000000000 */
[----:B0-----:R-:W0:Y:S08]  /*0560*/  F2F.F64.F32 R6, UR4 ;  /* 0x0000000400067d10 */ /* 0x001e300008201800 */
[----:B0-----:R-:W0:Y:S02]  /*0570*/  MUFU.RCP64H R5, R7 ;  /* 0x0000000700057308 */ /* 0x001e240000001800 */
[----:B0-----:R-:W-:-:S08]  /*0580*/  DFMA R10, -R6, R4, 1 ;  /* 0x3ff00000060a742b */ /* 0x001fd00000000104 */
[----:B------:R-:W-:-:S08]  /*0590*/  DFMA R10, R10, R10, R10 ;  /* 0x0000000a0a0a722b */ /* 0x000fd0000000000a */
[----:B------:R-:W-:-:S08]  /*05a0*/  DFMA R10, R4, R10, R4 ;  /* 0x0000000a040a722b */ /* 0x000fd00000000004 */
[----:B------:R-:W-:-:S08]  /*05b0*/  DFMA R4, -R6, R10, 1 ;  /* 0x3ff000000604742b */ /* 0x000fd0000000010a */
[----:B------:R-:W-:-:S08]  /*05c0*/  DFMA R4, R10, R4, R10 ;  /* 0x000000040a04722b */ /* 0x000fd0000000000a */
[----:B------:R-:W-:-:S08]  /*05d0*/  DMUL R26, R4, UR6 ;  /* 0x00000006041a7c28 */ /* 0x000fd00008000000 */
[----:B------:R-:W-:-:S08]  /*05e0*/  DFMA R10, -R6, R26, UR6 ;  /* 0x00000006060a7e2b */ /* 0x000fd0000800011a */
[----:B------:R-:W-:Y:S01]  /*05f0*/  DFMA R26, R4, R10, R26 ;  /* 0x0000000a041a722b */ /* 0x000fe2000000001a */
[----:B------:R0:W1:Y:S09]  /*0600*/  F2I.NTZ R4, R8 ;  /* 0x0000000800047305 */ /* 0x0000720000203100 */
[----:B------:R-:W-:-:S05]  /*0610*/  FFMA R0, RZ, R7, R27 ;  /* 0x00000007ff007223 */ /* 0x000fca000000001b */
[----:B------:R-:W-:-:S13]  /*0620*/  FSETP.GT.AND P0, PT, |R0|, 1.469367938527859385e-39, PT ;  /* 0x001000000000780b */ /* 0x000fda0003f04200 */
[----:B01----:R-:W-:Y:S05]  /*0630*/  @P0 BRA `(.L_x_5) ;  /* 0x0000000000200947 */ /* 0x003fea0003800000 */
[----:B------:R-:W-:Y:S01]  /*0640*/  IMAD.MOV.U32 R26, RZ, RZ, 0x74bc6a7f ;  /* 0x74bc6a7fff1a7424 */ /* 0x000fe200078e00ff */
[----:B------:R-:W-:Y:S01]  /*0650*/  MOV R17, R7 ;  /* 0x0000000700117202 */ /* 0x000fe20000000f00 */
[----:B------:R-:W-:Y:S01]  /*0660*/  IMAD.MOV.U32 R27, RZ, RZ, 0x40109893 ;  /* 0x40109893ff1b7424 */ /* 0x000fe200078e00ff */
[----:B------:R-:W-:Y:S01]  /*0670*/  MOV R0, 0x6a0 ;  /* 0x000006a000007802 */ /* 0x000fe20000000f00 */
[----:B------:R-:W-:-:S07]  /*0680*/  IMAD.MOV.U32 R16, RZ, RZ, R6 ;  /* 0x000000ffff107224 */ /* 0x000fce00078e0006 */
[----:B------:R-:W-:Y:S05]  /*0690*/  CALL.REL.NOINC `($__internal_0_$__cuda_sm20_div_rn_f64_full) ;  /* 0x0000005800987944 */ /* 0x000fea0003c00000 */
[----:B------:R-:W-:Y:S02]  /*06a0*/  IMAD.MOV.U32 R26, RZ, RZ, R8 ;  /* 0x000000ffff1a7224 */ /* 0x000fe400078e0008 */
[----:B------:R-:W-:-:S07]  /*06b0*/  IMAD.MOV.U32 R27, RZ, RZ, R11 ;  /* 0x000000ffff1b7224 */ /* 0x000fce00078e000b */
.L_x_5:
        /* <DEDUP_REMOVED lines=18> */
[----:B------:R-:W-:Y:S05]  /*07e0*/  CALL.REL.NOINC `($__internal_0_$__cuda_sm20_div_rn_f64_full) ;  /* 0x0000005800447944 */ /* 0x000fea0003c00000 */
[----:B------:R-:W-:-:S07]  /*07f0*/  IMAD.MOV.U32 R9, RZ, RZ, R11 ;  /* 0x000000ffff097224 */ /* 0x000fce00078e000b */
.L_x_7:
[----:B------:R-:W-:Y:S05]  /*0800*/  BSYNC.RECONVERGENT B1 ;  /* 0x0000000000017941 */ /* 0x000fea0003800200 */
.L_x_6:
[----:B------:R-:W0:Y:S01]  /*0810*/  MUFU.RCP64H R7, R23 ;  /* 0x0000001700077308 */ /* 0x000e220000001800 */
[----:B------:R-:W-:Y:S01]  /*0820*/  IMAD.MOV.U32 R6, RZ, RZ, 0x1 ;  /* 0x00000001ff067424 */ /* 0x000fe200078e00ff */
[----:B------:R-:W-:Y:S01]  /*0830*/  DMUL R26, R20, R8 ;  /* 0x00000008141a7228 */ /* 0x000fe20000000000 */
[----:B------:R-:W-:Y:S09]  /*0840*/  BSSY.RECONVERGENT B1, `(.L_x_8) ;  /* 0x0000012000017945 */ /* 0x000ff20003800200 */
[----:B------:R-:W-:Y:S01]  /*0850*/  FSETP.GEU.AND P1, PT, |R27|, 6.5827683646048100446e-37, PT ;  /* 0x036000001b00780b */ /* 0x000fe20003f2e200 */
        /* <DEDUP_REMOVED lines=16> */
.L_x_9:
[----:B------:R-:W-:Y:S05]  /*0960*/  BSYNC.RECONVERGENT B1 ;  /* 0x0000000000017941 */ /* 0x000fea0003800200 */
.L_x_8:
[----:B------:R-:W0:Y:S01]  /*0970*/  LDC.64 R6, c[0x0][0x390] ;  /* 0x0000e400ff067b82 */ /* 0x000e220000000a00 */
[----:B------:R-:W-:Y:S01]  /*0980*/  UIADD3 UR4, UPT, UPT, UR5, 0x1, URZ ;  /* 0x0000000105047890 */ /* 0x000fe2000fffe0ff */
[----:B------:R-:W-:Y:S01]  /*0990*/  IMAD.MOV.U32 R10, RZ, RZ, 0x1 ;  /* 0x00000001ff0a7424 */ /* 0x000fe200078e00ff */
[----:B------:R-:W-:Y:S01]  /*09a0*/  UMOV UR6, 0x74bc6a7f ;  /* 0x74bc6a7f00067882 */ /* 0x000fe20000000000 */
[----:B------:R-:W-:-:S03]  /*09b0*/  UMOV UR7, 0x40109893 ;  /* 0x4010989300077882 */ /* 0x000fc60000000000 */
[----:B------:R-:W-:-:S05]  /*09c0*/  I2FP.F32.U32 R3, UR4 ;  /* 0x0000000400037c45 */ /* 0x000fca0008201000 */
[----:B0-----:R-:W-:Y:S02]  /*09d0*/  FFMA R6, R3, R7, R6 ;  /* 0x0000000703067223 */ /* 0x001fe40000000006 */
[----:B------:R-:W0:Y:S08]  /*09e0*/  F2F.F32.F64 R3, R8 ;  /* 0x0000000800037310 */ /* 0x000e300000301000 */
[----:B------:R-:W1:Y:S08]  /*09f0*/  F2F.F64.F32 R6, R6 ;  /* 0x0000000600067310 */ /* 0x000e700000201800 */
[----:B0-----:R-:W0:Y:S08]  /*0a00*/  F2I.NTZ R3, R3 ;  /* 0x0000000300037305 */ /* 0x001e300000203100 */
[----:B-1----:R-:W1:Y:S01]  /*0a10*/  MUFU.RCP64H R11, R7 ;  /* 0x00000007000b7308 */ /* 0x002e620000001800 */
[----:B0-----:R-:W-:Y:S01]  /*0a20*/  IMAD.IADD R4, R4, 0x1, -R3 ;  /* 0x0000000104047824 */ /* 0x001fe200078e0a03 */
        /* <DEDUP_REMOVED lines=10> */
[----:B------:R-:W-:Y:S05]  /*0ad0*/  @P0 BRA `(.L_x_10) ;  /* 0x0000000000200947 */ /* 0x000fea0003800000 */
        /* <DEDUP_REMOVED lines=8> */
.L_x_10:
        /* <DEDUP_REMOVED lines=15> */
[----:B------:R-:W-:Y:S01]  /*0c50*/  MOV R16, R6 ;  /* 0x0000000600107202 */ /* 0x000fe20000000f00 */
[----:B------:R-:W-:Y:S01]  /*0c60*/  IMAD.MOV.U32 R17, RZ, RZ, R7 ;  /* 0x000000ffff117224 */ /* 0x000fe200078e0007 */
[----:B------:R-:W-:-:S07]  /*0c70*/  MOV R0, 0xc90 ;  /* 0x00000c9000007802 */ /* 0x000fce0000000f00 */
[----:B------:R-:W-:Y:S05]  /*0c80*/  CALL.REL.NOINC `($__internal_0_$__cuda_sm20_div_rn_f64_full) ;  /* 0x00000054001c7944 */ /* 0x000fea0003c00000 */
[----:B------:R-:W-:-:S07]  /*0c90*/  IMAD.MOV.U32 R9, RZ, RZ, R11 ;  /* 0x000000ffff097224 */ /* 0x000fce00078e000b */
.L_x_12:
[----:B------:R-:W-:Y:S05]  /*0ca0*/  BSYNC.RECONVERGENT B1 ;  /* 0x0000000000017941 */ /* 0x000fea0003800200 */
.L_x_11:
        /* <DEDUP_REMOVED lines=21> */
.L_x_14:
[----:B------:R-:W-:Y:S05]  /*0e00*/  BSYNC.RECONVERGENT B1 ;  /* 0x0000000000017941 */ /* 0x000fea0003800200 */
.L_x_13:
[----:B------:R-:W0:Y:S01]  /*0e10*/  LDC.64 R6, c[0x0][0x390] ;  /* 0x0000e400ff067b82 */ /* 0x000e220000000a00 */
[----:B------:R-:W-:Y:S01]  /*0e20*/  UIADD3 UR4, UPT, UPT, UR5, 0x2, URZ ;  /* 0x0000000205047890 */ /* 0x000fe2000fffe0ff */
[----:B------:R-:W-:Y:S01]  /*0e30*/  IMAD.MOV.U32 R10, RZ, RZ, 0x1 ;  /* 0x00000001ff0a7424 */ /* 0x000fe200078e00ff */
[----:B------:R-:W-:Y:S01]  /*0e40*/  UMOV UR6, 0x74bc6a7f ;  /* 0x74bc6a7f00067882 */ /* 0x000fe20000000000 */
[----:B------:R-:W-:Y:S01]  /*0e50*/  UMOV UR7, 0x40109893 ;  /* 0x4010989300077882 */ /* 0x000fe20000000000 */
[----:B------:R-:W1:Y:S02]  /*0e60*/  F2F.F32.F64 R8, R8 ;  /* 0x0000000800087310 */ /* 0x000e640000301000 */
[----:B------:R-:W-:-:S06]  /*0e70*/  I2FP.F32.U32 R5, UR4 ;  /* 0x0000000400057c45 */ /* 0x000fcc0008201000 */
[----:B-1----:R-:W-:Y:S01]  /*0e80*/  F2I.NTZ R0, R8 ;  /* 0x0000000800007305 */ /* 0x002fe20000203100 */
[----:B0-----:R-:W-:-:S07]  /*0e90*/  FFMA R5, R5, R7, R6 ;  /* 0x0000000705057223 */ /* 0x001fce0000000006 */
[----:B------:R-:W0:Y:S08]  /*0ea0*/  F2F.F64.F32 R6, R5 ;  /* 0x0000000500067310 */ /* 0x000e300000201800 */
        /* <DEDUP_REMOVED lines=10> */
[----:B------:R-:W-:Y:S01]  /*0f50*/  FSETP.GT.AND P0, PT, |R5|, 1.469367938527859385e-39, PT ;  /* 0x001000000500780b */ /* 0x000fe20003f04200 */
[----:B------:R-:W-:-:S04]  /*0f60*/  IMAD.IADD R5, R0, 0x1, -R3 ;  /* 0x0000000100057824 */ /* 0x000fc800078e0a03 */
[----:B------:R-:W-:-:S08]  /*0f70*/  IMAD R4, R4, 0x10000, R5 ;  /* 0x0001000004047824 */ /* 0x000fd000078e0205 */
[----:B------:R-:W-:Y:S05]  /*0f80*/  @P0 BRA `(.L_x_15) ;  /* 0x0000000000200947 */ /* 0x000fea0003800000 */
[----:B------:R-:W-:Y:S01]  /*0f90*/  MOV R26, 0x74bc6a7f ;  /* 0x74bc6a7f001a7802 */ /* 0x000fe20000000f00 */
[----:B------:R-:W-:Y:S01]  /*0fa0*/  IMAD.MOV.U32 R27, RZ, RZ, 0x40109893 ;  /* 0x40109893ff1b7424 */ /* 0x000fe200078e00ff */
[----:B------:R-:W-:Y:S01]  /*0fb0*/  MOV R0, 0xff0 ;  /* 0x00000ff000007802 */ /* 0x000fe20000000f00 */
[----:B------:R-:W-:Y:S02]  /*0fc0*/  IMAD.MOV.U32 R16, RZ, RZ, R6 ;  /* 0x000000ffff107224 */ /* 0x000fe400078e0006 */
[----:B------:R-:W-:-:S07]  /*0fd0*/  IMAD.MOV.U32 R17, RZ, RZ, R7 ;  /* 0x000000ffff117224 */ /* 0x000fce00078e0007 */
[----:B------:R-:W-:Y:S05]  /*0fe0*/  CALL.REL.NOINC `($__internal_0_$__cuda_sm20_div_rn_f64_full) ;  /* 0x0000005000447944 */ /* 0x000fea0003c00000 */
[----:B------:R-:W-:Y:S01]  /*0ff0*/  IMAD.MOV.U32 R26, RZ, RZ, R8 ;  /* 0x000000ffff1a7224 */ /* 0x000fe200078e0008 */
[----:B------:R-:W-:-:S07]  /*1000*/  MOV R27, R11 ;  /* 0x0000000b001b7202 */ /* 0x000fce0000000f00 */
.L_x_15:
        /* <DEDUP_REMOVED lines=19> */
[----:B------:R-:W-:-:S07]  /*1140*/  IMAD.MOV.U32 R9, RZ, RZ, R11 ;  /* 0x000000ffff097224 */ /* 0x000fce00078e000b */
.L_x_17:
[----:B------:R-:W-:Y:S05]  /*1150*/  BSYNC.RECONVERGENT B1 ;  /* 0x0000000000017941 */ /* 0x000fea0003800200 */
.L_x_16:
[----:B------:R-:W0:Y:S01]  /*1160*/  MUFU.RCP64H R7, R23 ;  /* 0x0000001700077308 */ /* 0x000e220000001800 */
[----:B------:R-:W-:Y:S01]  /*1170*/  MOV R6, 0x1 ;  /* 0x0000000100067802 */ /* 0x000fe20000000f00 */
        /* <DEDUP_REMOVED lines=19> */
.L_x_19:
[----:B------:R-:W-:Y:S05]  /*12b0*/  BSYNC.RECONVERGENT B1 ;  /* 0x0000000000017941 */ /* 0x000fea0003800200 */
.L_x_18:
        /* <DEDUP_REMOVED lines=20> */
[----:B------:R-:W-:Y:S02]  /*1400*/  FSETP.GT.AND P0, PT, |R5|, 1.469367938527859385e-39, PT ;  /* 0x001000000500780b */ /* 0x000fe40003f04200 */
[----:B------:R-:W-:-:S11]  /*1410*/  IADD3 R5, PT, PT, -R3, R0, RZ ;  /* 0x0000000003057210 */ /* 0x000fd60007ffe1ff */
[----:B------:R-:W-:Y:S05]  /*1420*/  @P0 BRA `(.L_x_20) ;  /* 0x0000000000200947 */ /* 0x000fea0003800000 */
[----:B------:R-:W-:Y:S01]  /*1430*/  IMAD.MOV.U32 R26, RZ, RZ, 0x74bc6a7f ;  /* 0x74bc6a7fff1a7424 */ /* 0x000fe200078e00ff */
[----:B------:R-:W-:Y:S01]  /*1440*/  MOV R0, 0x1490 ;  /* 0x0000149000007802 */ /* 0x000fe20000000f00 */
[----:B------:R-:W-:Y:S02]  /*1450*/  IMAD.MOV.U32 R27, RZ, RZ, 0x40109893 ;  /* 0x40109893ff1b7424 */ /* 0x000fe400078e00ff */
[----:B------:R-:W-:Y:S02]  /*1460*/  IMAD.MOV.U32 R16, RZ, RZ, R6 ;  /* 0x000000ffff107224 */ /* 0x000fe400078e0006 */
[----:B------:R-:W-:-:S07]  /*1470*/  IMAD.MOV.U32 R17, RZ, RZ, R7 ;  /* 0x000000ffff117224 */ /* 0x000fce00078e0007 */
[----:B------:R-:W-:Y:S05]  /*1480*/  CALL.REL.NOINC `($__internal_0_$__cuda_sm20_div_rn_f64_full) ;  /* 0x0000004c001c7944 */ /* 0x000fea0003c00000 */
[----:B------:R-:W-:Y:S01]  /*1490*/  MOV R26, R8 ;  /* 0x00000008001a7202 */ /* 0x000fe20000000f00 */
[----:B------:R-:W-:-:S07]  /*14a0*/  IMAD.MOV.U32 R27, RZ, RZ, R11 ;  /* 0x000000ffff1b7224 */ /* 0x000fce00078e000b */
.L_x_20:
        /* <DEDUP_REMOVED lines=20> */
.L_x_22:
[----:B------:R-:W-:Y:S05]  /*15f0*/  BSYNC.RECONVERGENT B1 ;  /* 0x0000000000017941 */ /* 0x000fea0003800200 */
.L_x_21:
        /* <DEDUP_REMOVED lines=21> */
.L_x_24:
[----:B------:R-:W-:Y:S05]  /*1750*/  BSYNC.RECONVERGENT B1 ;  /* 0x0000000000017941 */ /* 0x000fea0003800200 */
.L_x_23:
[----:B------:R-:W0:Y:S01]  /*1760*/  LDC.64 R10, c[0x0][0x390] ;  /* 0x0000e400ff0a7b82 */ /* 0x000e220000000a00 */
[----:B------:R-:W-:Y:S01]  /*1770*/  UIADD3 UR4, UPT, UPT, UR5, 0x4, URZ ;  /* 0x0000000405047890 */ /* 0x000fe2000fffe0ff */
[----:B------:R-:W1:Y:S01]  /*1780*/  F2F.F32.F64 R8, R8 ;  /* 0x0000000800087310 */ /* 0x000e620000301000 */
[----:B------:R-:W-:Y:S01]  /*1790*/  UMOV UR6, 0x74bc6a7f ;  /* 0x74bc6a7f00067882 */ /* 0x000fe20000000000 */
[----:B------:R-:W-:-:S03]  /*17a0*/  UMOV UR7, 0x40109893 ;  /* 0x4010989300077882 */ /* 0x000fc60000000000 */
[----:B------:R-:W-:-:S03]  /*17b0*/  I2FP.F32.U32 R7, UR4 ;  /* 0x0000000400077c45 */ /* 0x000fc60008201000 */
[----:B-1----:R-:W1:Y:S02]  /*17c0*/  F2I.NTZ R0, R8 ;  /* 0x0000000800007305 */ /* 0x002e640000203100 */
[----:B0-----:R-:W-:Y:S01]  /*17d0*/  FFMA R7, R7, R11, R10 ;  /* 0x0000000b07077223 */ /* 0x001fe2000000000a */
[----:B------:R-:W-:-:S05]  /*17e0*/  MOV R10, 0x1 ;  /* 0x00000001000a7802 */ /* 0x000fca0000000f00 */
[----:B------:R-:W0:Y:S01]  /*17f0*/  F2F.F64.F32 R6, R7 ;  /* 0x0000000700067310 */ /* 0x000e220000201800 */
[----:B-1----:R-:W-:-:S04]  /*1800*/  IMAD.IADD R0, R0, 0x1, -R3 ;  /* 0x0000000100007824 */ /* 0x002fc800078e0a03 */
[----:B------:R-:W-:-:S03]  /*1810*/  IMAD R5, R5, 0x10000, R0 ;  /* 0x0001000005057824 */ /* 0x000fc600078e0200 */
        /* <DEDUP_REMOVED lines=20> */
.L_x_25:
        /* <DEDUP_REMOVED lines=20> */
.L_x_27:
[----:B------:R-:W-:Y:S05]  /*1aa0*/  BSYNC.RECONVERGENT B1 ;  /* 0x0000000000017941 */ /* 0x000fea0003800200 */
.L_x_26:
        /* <DEDUP_REMOVED lines=21> */
.L_x_29:
[----:B------:R-:W-:Y:S05]  /*1c00*/  BSYNC.RECONVERGENT B1 ;  /* 0x0000000000017941 */ /* 0x000fea0003800200 */
.L_x_28:
[----:B------:R-:W0:Y:S01]  /*1c10*/  LDC.64 R24, c[0x0][0x390] ;  /* 0x0000e400ff187b82 */ /* 0x000e220000000a00 */
[----:B------:R-:W-:Y:S01]  /*1c20*/  UIADD3 UR4, UPT, UPT, UR5, 0x5, URZ ;  /* 0x0000000505047890 */ /* 0x000fe2000fffe0ff */
[----:B------:R-:W-:Y:S01]  /*1c30*/  IMAD.MOV.U32 R6, RZ, RZ, 0x1 ;  /* 0x00000001ff067424 */ /* 0x000fe200078e00ff */
[----:B------:R-:W-:Y:S01]  /*1c40*/  UMOV UR6, 0x74bc6a7f ;  /* 0x74bc6a7f00067882 */ /* 0x000fe20000000000 */
[----:B------:R-:W-:Y:S01]  /*1c50*/  UMOV UR7, 0x40109893 ;  /* 0x4010989300077882 */ /* 0x000fe20000000000 */
[----:B------:R-:W-:Y:S02]  /*1c60*/  F2F.F32.F64 R8, R8 ;  /* 0x0000000800087310 */ /* 0x000fe40000301000 */
[----:B------:R-:W-:-:S05]  /*1c70*/  I2FP.F32.U32 R7, UR4 ;  /* 0x0000000400077c45 */ /* 0x000fca0008201000 */
[----:B0-----:R-:W-:-:S06]  /*1c80*/  FFMA R24, R7, R25, R24 ;  /* 0x0000001907187223 */ /* 0x001fcc0000000018 */
        /* <DEDUP_REMOVED lines=10> */
[----:B------:R-:W0:Y:S09]  /*1d30*/  F2I.NTZ R6, R8 ;  /* 0x0000000800067305 */ /* 0x000e320000203100 */
[----:B------:R-:W-:-:S05]  /*1d40*/  FFMA R0, RZ, R25, R27 ;  /* 0x00000019ff007223 */ /* 0x000fca000000001b */
[----:B------:R-:W-:Y:S01]  /*1d50*/  FSETP.GT.AND P0, PT, |R0|, 1.469367938527859385e-39, PT ;  /* 0x001000000000780b */ /* 0x000fe20003f04200 */
[----:B0-----:R-:W-:-:S12]  /*1d60*/  IMAD.IADD R6, R6, 0x1, -R3 ;  /* 0x0000000106067824 */ /* 0x001fd800078e0a03 */
[----:B------:R-:W-:Y:S05]  /*1d70*/  @P0 BRA `(.L_x_30) ;  /* 0x0000000000200947 */ /* 0x000fea0003800000 */
[----:B------:R-:W-:Y:S01]  /*1d80*/  IMAD.MOV.U32 R26, RZ, RZ, 0x74bc6a7f ;  /* 0x74bc6a7fff1a7424 */ /* 0x000fe200078e00ff */
[----:B------:R-:W-:Y:S01]  /*1d90*/  MOV R27, 0x40109893 ;  /* 0x40109893001b7802 */ /* 0x000fe20000000f00 */
[----:B------:R-:W-:Y:S01]  /*1da0*/  IMAD.MOV.U32 R16, RZ, RZ, R24 ;  /* 0x000000ffff107224 */ /* 0x000fe200078e0018 */
[----:B------:R-:W-:Y:S01]  /*1db0*/  MOV R0, 0x1de0 ;  /* 0x00001de000007802 */ /* 0x000fe20000000f00 */
[----:B------:R-:W-:-:S07]  /*1dc0*/  IMAD.MOV.U32 R17, RZ, RZ, R25 ;  /* 0x000000ffff117224 */ /* 0x000fce00078e0019 */
[----:B------:R-:W-:Y:S05]  /*1dd0*/  CALL.REL.NOINC `($__internal_0_$__cuda_sm20_div_rn_f64_full) ;  /* 0x0000004000c87944 */ /* 0x000fea0003c00000 */
[----:B------:R-:W-:Y:S02]  /*1de0*/  IMAD.MOV.U32 R26, RZ, RZ, R8 ;  /* 0x000000ffff1a7224 */ /* 0x000fe400078e0008 */
[----:B------:R-:W-:-:S07]  /*1df0*/  IMAD.MOV.U32 R27, RZ, RZ, R11 ;  /* 0x000000ffff1b7224 */ /* 0x000fce00078e000b */
.L_x_30:
[----:B------:R-:W0:Y:S01]  /*1e00*/  MUFU.RCP64H R9, R25 ;  /* 0x0000001900097308 */ /* 0x000e220000001800 */
[----:B------:R-:W-:Y:S01]  /*1e10*/  MOV R8, 0x1 ;  /* 0x0000000100087802 */ /* 0x000fe20000000f00 */
[----:B------:R-:W-:Y:S01]  /*1e20*/  BSSY.RECONVERGENT B1, `(.L_x_31) ;  /* 0x0000012000017945 */ /* 0x000fe20003800200 */
[----:B------:R-:W-:-:S04]  /*1e30*/  FSETP.GEU.AND P1, PT, |R27|, 6.5827683646048100446e-37, PT ;  /* 0x036000001b00780b */ /* 0x000fc80003f2e200 */
        /* <DEDUP_REMOVED lines=16> */
.L_x_32:
[----:B------:R-:W-:Y:S05]  /*1f40*/  BSYNC.RECONVERGENT B1 ;  /* 0x0000000000017941 */ /* 0x000fea0003800200 */
.L_x_31:
        /* <DEDUP_REMOVED lines=21> */
.L_x_34:
[----:B------:R-:W-:Y:S05]  /*20a0*/  BSYNC.RECONVERGENT B1 ;  /* 0x0000000000017941 */ /* 0x000fea0003800200 */
.L_x_33:
[----:B------:R-:W0:Y:S01]  /*20b0*/  LDC.64 R10, c[0x0][0x390] ;  /* 0x0000e400ff0a7b82 */ /* 0x000e220000000a00 */
[----:B------:R-:W-:Y:S01]  /*20c0*/  UIADD3 UR4, UPT, UPT, UR5, 0x6, URZ ;  /* 0x0000000605047890 */ /* 0x000fe2000fffe0ff */
[----:B------:R-:W1:Y:S01]  /*20d0*/  F2F.F32.F64 R8, R8 ;  /* 0x0000000800087310 */ /* 0x000e620000301000 */
[----:B------:R-:W-:Y:S01]  /*20e0*/  UMOV UR6, 0x74bc6a7f ;  /* 0x74bc6a7f00067882 */ /* 0x000fe20000000000 */
[----:B------:R-:W-:-:S03]  /*20f0*/  UMOV UR7, 0x40109893 ;  /* 0x4010989300077882 */ /* 0x000fc60000000000 */
[----:B------:R-:W-:-:S03]  /*2100*/  I2FP.F32.U32 R7, UR4 ;  /* 0x0000000400077c45 */ /* 0x000fc60008201000 */
[----:B-1----:R-:W-:Y:S02]  /*2110*/  F2I.NTZ R0, R8 ;  /* 0x0000000800007305 */ /* 0x002fe40000203100 */
[----:B0-----:R-:W-:Y:S01]  /*2120*/  FFMA R7, R7, R11, R10 ;  /* 0x0000000b07077223 */ /* 0x001fe2000000000a */
[----:B------:R-:W-:-:S05]  /*2130*/  IMAD.MOV.U32 R10, RZ, RZ, 0x1 ;  /* 0x00000001ff0a7424 */ /* 0x000fca00078e00ff */
        /* <DEDUP_REMOVED lines=12> */
[----:B------:R-:W-:-:S05]  /*2200*/  IMAD.IADD R7, R0, 0x1, -R3 ;  /* 0x0000000100077824 */ /* 0x000fca00078e0a03 */
[----:B------:R-:W-:-:S07]  /*2210*/  LEA R6, R6, R7, 0x10 ;  /* 0x0000000706067211 */ /* 0x000fce00078e80ff */
        /* <DEDUP_REMOVED lines=9> */
.L_x_35:
        /* <DEDUP_REMOVED lines=20> */
.L_x_37:
[----:B------:R-:W-:Y:S05]  /*23f0*/  BSYNC.RECONVERGENT B1 ;  /* 0x0000000000017941 */ /* 0x000fea0003800200 */
.L_x_36:
        /* <DEDUP_REMOVED lines=21> */
.L_x_39:
[----:B------:R-:W-:Y:S05]  /*2550*/  BSYNC.RECONVERGENT B1 ;  /* 0x0000000000017941 */ /* 0x000fea0003800200 */
.L_x_38:
        /* <DEDUP_REMOVED lines=8> */
[----:B------:R-:W-:-:S05]  /*25e0*/  MOV R10, 0x1 ;  /* 0x00000001000a7802 */ /* 0x000fca0000000f00 */
        /* <DEDUP_REMOVED lines=12> */
[----:B------:R-:W-:-:S12]  /*26b0*/  IMAD.IADD R7, R0, 0x1, -R3 ;  /* 0x0000000100077824 */ /* 0x000fd800078e0a03 */
        /* <DEDUP_REMOVED lines=9> */
.L_x_40:
        /* <DEDUP_REMOVED lines=20> */
.L_x_42:
[----:B------:R-:W-:Y:S05]  /*2890*/  BSYNC.RECONVERGENT B1 ;  /* 0x0000000000017941 */ /* 0x000fea0003800200 */
.L_x_41:
        /* <DEDUP_REMOVED lines=21> */
.L_x_44:
[----:B------:R-:W-:Y:S05]  /*29f0*/  BSYNC.RECONVERGENT B1 ;  /* 0x0000000000017941 */ /* 0x000fea0003800200 */
.L_x_43:
[----:B------:R-:W0:Y:S01]  /*2a00*/  LDC.64 R24, c[0x0][0x390] ;  /* 0x0000e400ff187b82 */ /* 0x000e220000000a00 */
[----:B------:R-:W-:Y:S01]  /*2a10*/  UIADD3 UR4, UPT, UPT, UR5, 0x8, URZ ;  /* 0x0000000805047890 */ /* 0x000fe2000fffe0ff */
[----:B------:R-:W-:Y:S01]  /*2a20*/  IMAD.MOV.U32 R10, RZ, RZ, 0x1 ;  /* 0x00000001ff0a7424 */ /* 0x000fe200078e00ff */
[----:B------:R-:W-:Y:S01]  /*2a30*/  UMOV UR6, 0x74bc6a7f ;  /* 0x74bc6a7f00067882 */ /* 0x000fe20000000000 */
[----:B------:R-:W-:Y:S01]  /*2a40*/  UMOV UR7, 0x40109893 ;  /* 0x4010989300077882 */ /* 0x000fe20000000000 */
[----:B------:R-:W1:Y:S02]  /*2a50*/  F2F.F32.F64 R8, R8 ;  /* 0x0000000800087310 */ /* 0x000e640000301000 */
[----:B------:R-:W-:-:S06]  /*2a60*/  I2FP.F32.U32 R11, UR4 ;  /* 0x00000004000b7c45 */ /* 0x000fcc0008201000 */
[----:B-1----:R-:W1:Y:S01]  /*2a70*/  F2I.NTZ R0, R8 ;  /* 0x0000000800007305 */ /* 0x002e620000203100 */
[----:B0-----:R-:W-:-:S07]  /*2a80*/  FFMA R24, R11, R25, R24 ;  /* 0x000000190b187223 */ /* 0x001fce0000000018 */
        /* <DEDUP_REMOVED lines=16> */
[----:B------:R-:W-:Y:S01]  /*2b90*/  MOV R27, 0x40109893 ;  /* 0x40109893001b7802 */ /* 0x000fe20000000f00 */
[----:B------:R-:W-:Y:S01]  /*2ba0*/  IMAD.MOV.U32 R16, RZ, RZ, R24 ;  /* 0x000000ffff107224 */ /* 0x000fe200078e0018 */
[----:B------:R-:W-:Y:S01]  /*2bb0*/  MOV R0, 0x2be0 ;  /* 0x00002be000007802 */ /* 0x000fe20000000f00 */
[----:B------:R-:W-:-:S07]  /*2bc0*/  IMAD.MOV.U32 R17, RZ, RZ, R25 ;  /* 0x000000ffff117224 */ /* 0x000fce00078e0019 */
[----:B------:R-:W-:Y:S05]  /*2bd0*/  CALL.REL.NOINC `($__internal_0_$__cuda_sm20_div_rn_f64_full) ;  /* 0x0000003400487944 */ /* 0x000fea0003c00000 */
[----:B------:R-:W-:Y:S01]  /*2be0*/  IMAD.MOV.U32 R26, RZ, RZ, R8 ;  /* 0x000000ffff1a7224 */ /* 0x000fe200078e0008 */
[----:B------:R-:W-:-:S07]  /*2bf0*/  MOV R27, R11 ;  /* 0x0000000b001b7202 */ /* 0x000fce0000000f00 */
.L_x_45:
        /* <DEDUP_REMOVED lines=20> */
.L_x_47:
[----:B------:R-:W-:Y:S05]  /*2d40*/  BSYNC.RECONVERGENT B1 ;  /* 0x0000000000017941 */ /* 0x000fea0003800200 */
.L_x_46:
        /* <DEDUP_REMOVED lines=21> */
.L_x_49:
[----:B------:R-:W-:Y:S05]  /*2ea0*/  BSYNC.RECONVERGENT B1 ;  /* 0x0000000000017941 */ /* 0x000fea0003800200 */
.L_x_48:
        /* <DEDUP_REMOVED lines=19> */
[----:B------:R-:W-:-:S09]  /*2fe0*/  IMAD.IADD R9, R0, 0x1, -R3 ;  /* 0x0000000100097824 */ /* 0x000fd200078e0a03 */
        /* <DEDUP_REMOVED lines=11> */
.L_x_50:
        /* <DEDUP_REMOVED lines=20> */
.L_x_52:
[----:B------:R-:W-:Y:S05]  /*31e0*/  BSYNC.RECONVERGENT B1 ;  /* 0x0000000000017941 */ /* 0x000fea0003800200 */
.L_x_51:
        /* <DEDUP_REMOVED lines=21> */
.L_x_54:
[----:B------:R-:W-:Y:S05]  /*3340*/  BSYNC.RECONVERGENT B1 ;  /* 0x0000000000017941 */ /* 0x000fea0003800200 */
.L_x_53:
        /* <DEDUP_REMOVED lines=24> */
[----:B------:R-:W-:Y:S01]  /*34d0*/  MOV R26, 0x74bc6a7f ;  /* 0x74bc6a7f001a7802 */ /* 0x000fe20000000f00 */
[----:B------:R-:W-:Y:S01]  /*34e0*/  IMAD.MOV.U32 R27, RZ, RZ, 0x40109893 ;  /* 0x40109893ff1b7424 */ /* 0x000fe200078e00ff */
[----:B------:R-:W-:Y:S01]  /*34f0*/  MOV R0, 0x3530 ;  /* 0x0000353000007802 */ /* 0x000fe20000000f00 */
[----:B------:R-:W-:Y:S02]  /*3500*/  IMAD.MOV.U32 R16, RZ, RZ, R24 ;  /* 0x000000ffff107224 */ /* 0x000fe400078e0018 */
[----:B------:R-:W-:-:S07]  /*3510*/  IMAD.MOV.U32 R17, RZ, RZ, R25 ;  /* 0x000000ffff117224 */ /* 0x000fce00078e0019 */
[----:B------:R-:W-:Y:S05]  /*3520*/  CALL.REL.NOINC `($__internal_0_$__cuda_sm20_div_rn_f64_full) ;  /* 0x0000002800f47944 */ /* 0x000fea0003c00000 */
[----:B------:R-:W-:Y:S01]  /*3530*/  MOV R26, R8 ;  /* 0x00000008001a7202 */ /* 0x000fe20000000f00 */
[----:B------:R-:W-:-:S07]  /*3540*/  IMAD.MOV.U32 R27, RZ, RZ, R11 ;  /* 0x000000ffff1b7224 */ /* 0x000fce00078e000b */
.L_x_55:
        /* <DEDUP_REMOVED lines=20> */
.L_x_57:
[----:B------:R-:W-:Y:S05]  /*3690*/  BSYNC.RECONVERGENT B1 ;  /* 0x0000000000017941 */ /* 0x000fea0003800200 */
.L_x_56:
        /* <DEDUP_REMOVED lines=21> */
.L_x_59:
[----:B------:R-:W-:Y:S05]  /*37f0*/  BSYNC.RECONVERGENT B1 ;  /* 0x0000000000017941 */ /* 0x000fea0003800200 */
.L_x_58:
        /* <DEDUP_REMOVED lines=10> */
[----:B-1----:R-:W-:-:S07]  /*38a0*/  IMAD.IADD R28, R28, 0x1, -R3 ;  /* 0x000000011c1c7824 */ /* 0x002fce00078e0a03 */
        /* <DEDUP_REMOVED lines=20> */
.L_x_60:
        /* <DEDUP_REMOVED lines=20> */
.L_x_62:
[----:B------:R-:W-:Y:S05]  /*3b30*/  BSYNC.RECONVERGENT B1 ;  /* 0x0000000000017941 */ /* 0x000fea0003800200 */
.L_x_61:
        /* <DEDUP_REMOVED lines=21> */
.L_x_64:
[----:B------:R-:W-:Y:S05]  /*3c90*/  BSYNC.RECONVERGENT B1 ;  /* 0x0000000000017941 */ /* 0x000fea0003800200 */
.L_x_63:
        /* <DEDUP_REMOVED lines=19> */
[----:B------:R-:W-:-:S05]  /*3dd0*/  IMAD.IADD R13, R0, 0x1, -R3 ;  /* 0x00000001000d7824 */ /* 0x000fca00078e0a03 */
[----:B------:R-:W-:-:S04]  /*3de0*/  LEA R28, R28, R13, 0x10 ;  /* 0x0000000d1c1c7211 */ /* 0x000fc800078e80ff */
        /* <DEDUP_REMOVED lines=11> */
.L_x_65:
        /* <DEDUP_REMOVED lines=20> */
.L_x_67:
[----:B------:R-:W-:Y:S05]  /*3fe0*/  BSYNC.RECONVERGENT B1 ;  /* 0x0000000000017941 */ /* 0x000fea0003800200 */
.L_x_66:
        /* <DEDUP_REMOVED lines=21> */
.L_x_69:
[----:B------:R-:W-:Y:S05]  /*4140*/  BSYNC.RECONVERGENT B1 ;  /* 0x0000000000017941 */ /* 0x000fea0003800200 */
.L_x_68:
        /* <DEDUP_REMOVED lines=10> */
[----:B-1----:R-:W-:-:S07]  /*41f0*/  IADD3 R29, PT, PT, -R3, R0, RZ ;  /* 0x00000000031d7210 */ /* 0x002fce0007ffe1ff */
        /* <DEDUP_REMOVED lines=20> */
.L_x_70:
        /* <DEDUP_REMOVED lines=20> */
.L_x_72:
[----:B------:R-:W-:Y:S05]  /*4480*/  BSYNC.RECONVERGENT B1 ;  /* 0x0000000000017941 */ /* 0x000fea0003800200 */
.L_x_71:
        /* <DEDUP_REMOVED lines=21> */
.L_x_74:
[----:B------:R-:W-:Y:S05]  /*45e0*/  BSYNC.RECONVERGENT B1 ;  /* 0x0000000000017941 */ /* 0x000fea0003800200 */
.L_x_73:
        /* <DEDUP_REMOVED lines=10> */
[----:B-1----:R-:W-:-:S05]  /*4690*/  IADD3 R0, PT, PT, -R3, R0, RZ ;  /* 0x0000000003007210 */ /* 0x002fca0007ffe1ff */
[----:B------:R-:W-:Y:S02]  /*46a0*/  IMAD R29, R29, 0x10000, R0 ;  /* 0x000100001d1d7824 */ /* 0x000fe400078e0200 */
        /* <DEDUP_REMOVED lines=20> */
.L_x_75:
        /* <DEDUP_REMOVED lines=20> */
.L_x_77:
[----:B------:R-:W-:Y:S05]  /*4930*/  BSYNC.RECONVERGENT B1 ;  /* 0x0000000000017941 */ /* 0x000fea0003800200 */
.L_x_76:
        /* <DEDUP_REMOVED lines=21> */
.L_x_79:
[----:B------:R-:W-:Y:S05]  /*4a90*/  BSYNC.RECONVERGENT B1 ;  /* 0x0000000000017941 */ /* 0x000fea0003800200 */
.L_x_78:
[----:B------:R-:W0:Y:S01]  /*4aa0*/  LDC.64 R24, c[0x0][0x390] ;  /* 0x0000e400ff187b82 */ /* 0x000e220000000a00 */
[----:B------:R-:W-:Y:S01]  /*4ab0*/  UIADD3 UR4, UPT, UPT, UR5, 0xf, URZ ;  /* 0x0000000f05047890 */ /* 0x000fe2000fffe0ff */
[----:B------:R-:W-:Y:S01]  /*4ac0*/  MOV R12, 0x1 ;  /* 0x00000001000c7802 */ /* 0x000fe20000000f00 */
        /* <DEDUP_REMOVED lines=28> */
.L_x_80:
        /* <DEDUP_REMOVED lines=20> */
.L_x_82:
[----:B------:R-:W-:Y:S05]  /*4dd0*/  BSYNC.RECONVERGENT B1 ;  /* 0x0000000000017941 */ /* 0x000fea0003800200 */
.L_x_81:
        /* <DEDUP_REMOVED lines=21> */
.L_x_84:
[----:B------:R-:W-:Y:S05]  /*4f30*/  BSYNC.RECONVERGENT B1 ;  /* 0x0000000000017941 */ /* 0x000fea0003800200 */
.L_x_83:
[----:B------:R-:W0:Y:S01]  /*4f40*/  LDC R13, c[0x0][0x398] ;  /* 0x0000e600ff0d7b82 */ /* 0x000e220000000800 */
[----:B------:R-:W1:Y:S08]  /*4f50*/  F2F.F32.F64 R10, R10 ;  /* 0x0000000a000a7310 */ /* 0x000e700000301000 */
[----:B-1----:R-:W1:Y:S01]  /*4f60*/  F2I.NTZ R0, R10 ;  /* 0x0000000a00007305 */ /* 0x002e620000203100 */
[----:B0-----:R-:W-:-:S02]  /*4f70*/  ISETP.GE.AND P0, PT, R13, 0x301, PT ;  /* 0x000003010d00780c */ /* 0x001fc40003f06270 */
[----:B-1----:R-:W-:-:S05]  /*4f80*/  IADD3 R3, PT, PT, -R3, R0, RZ ;  /* 0x0000000003037210 */ /* 0x002fca0007ffe1ff */
[----:B------:R-:W-:-:S06]  /*4f90*/  IMAD R30, R30, 0x10000, R3 ;  /* 0x000100001e1e7824 */ /* 0x000fcc00078e0203 */
[----:B------:R-:W-:Y:S05]  /*4fa0*/  @!P0 EXIT ;  /* 0x000000000000894d */ /* 0x000fea0003800000 */
[----:B------:R-:W-:Y:S01]  /*4fb0*/  SHF.R.S32.HI R0, RZ, 0x1f, R5 ;  /* 0x0000001fff007819 */ /* 0x000fe20000011405 */
[----:B------:R-:W0:Y:S01]  /*4fc0*/  LDCU UR6, c[0x0][0x398] ;  /* 0x00007300ff0677ac */ /* 0x000e220008000800 */
[----:B------:R-:W-:Y:S02]  /*4fd0*/  SHF.R.S32.HI R11, RZ, 0x1f, R6 ;  /* 0x0000001fff0b7819 */ /* 0x000fe40000011406 */
[----:B------:R-:W-:Y:S02]  /*4fe0*/  SHF.R.S32.HI R3, RZ, 0x1f, R4 ;  /* 0x0000001fff037819 */ /* 0x000fe40000011404 */
[----:B------:R-:W-:Y:S02]  /*4ff0*/  LEA.HI R10, R0, R5, RZ, 0x10 ;  /* 0x00000005000a7211 */ /* 0x000fe400078f80ff */
[----:B------:R-:W-:Y:S02]  /*5000*/  LEA.HI R12, R11, R6, RZ, 0x10 ;  /* 0x000000060b0c7211 */ /* 0x000fe400078f80ff */
[----:B------:R-:W-:-:S02]  /*5010*/  SHF.R.S32.HI R14, RZ, 0x1f, R7 ;  /* 0x0000001fff0e7819 */ /* 0x000fc40000011407 */
[----:B------:R-:W-:Y:S02]  /*5020*/  LEA.HI R8, R3, R4, RZ, 0x10 ;  /* 0x0000000403087211 */ /* 0x000fe400078f80ff */
[----:B------:R-:W-:Y:S02]  /*5030*/  LOP3.LUT R0, R10, 0xffff0000, RZ, 0xc0, !PT ;  /* 0xffff00000a007812 */ /* 0x000fe400078ec0ff */
[----:B------:R-:W-:Y:S02]  /*5040*/  LOP3.LUT R11, R12, 0xffff0000, RZ, 0xc0, !PT ;  /* 0xffff00000c0b7812 */ /* 0x000fe400078ec0ff */
[----:B------:R-:W-:Y:S01]  /*5050*/  LEA.HI R14, R14, R7, RZ, 0x10 ;  /* 0x000000070e0e7211 */ /* 0x000fe200078f80ff */
[----:B------:R-:W-:Y:S01]  /*5060*/  IMAD.IADD R5, R0, 0x1, -R5 ;  /* 0x0000000100057824 */ /* 0x000fe200078e0a05 */
[----:B------:R-:W-:Y:S02]  /*5070*/  LOP3.LUT R3, R8, 0xffff0000, RZ, 0xc0, !PT ;  /* 0xffff000008037812 */ /* 0x000fe400078ec0ff */
[----:B------:R-:W-:-:S02]  /*5080*/  IADD3 R6, PT, PT, -R6, R11, RZ ;  /* 0x0000000b06067210 */ /* 0x000fc40007ffe1ff */
[----:B------:R-:W-:Y:S01]  /*5090*/  SHF.R.S32.HI R0, RZ, 0x1f, R9 ;  /* 0x0000001fff007819 */ /* 0x000fe20000011409 */
[----:B------:R-:W-:Y:S01]  /*50a0*/  IMAD.IADD R4, R3, 0x1, -R4 ;  /* 0x0000000103047824 */ /* 0x000fe200078e0a04 */
[----:B------:R-:W-:Y:S02]  /*50b0*/  LOP3.LUT R16, R14, 0xffff0000, RZ, 0xc0, !PT ;  /* 0xffff00000e107812 */ /* 0x000fe400078ec0ff */
[----:B------:R-:W-:Y:S02]  /*50c0*/  SHF.R.S32.HI R11, RZ, 0x1f, R30 ;  /* 0x0000001fff0b7819 */ /* 0x000fe4000001141e */
[----:B------:R-:W-:Y:S01]  /*50d0*/  SHF.R.S32.HI R3, RZ, 0x1f, R28 ;  /* 0x0000001fff037819 */ /* 0x000fe2000001141c */
[----:B------:R-:W-:Y:S01]  /*50e0*/  IMAD.IADD R7, R16, 0x1, -R7 ;  /* 0x0000000110077824 */ /* 0x000fe200078e0a07 */
[----:B------:R-:W-:Y:S02]  /*50f0*/  LEA.HI R15, R0, R9, RZ, 0x10 ;  /* 0x00000009000f7211 */ /* 0x000fe400078f80ff */
[----:B------:R-:W-:-:S02]  /*5100*/  LEA.HI R17, R11, R30, RZ, 0x10 ;  /* 0x0000001e0b117211 */ /* 0x000fc400078f80ff */
[----:B------:R-:W-:Y:S02]  /*5110*/  LEA.HI R16, R3, R28, RZ, 0x10 ;  /* 0x0000001c03107211 */ /* 0x000fe400078f80ff */
[----:B------:R-:W-:Y:S02]  /*5120*/  LOP3.LUT R0, R15, 0xffff0000, RZ, 0xc0, !PT ;  /* 0xffff00000f007812 */ /* 0x000fe400078ec0ff */
[----:B------:R-:W-:Y:S02]  /*5130*/  LOP3.LUT R11, R17, 0xffff0000, RZ, 0xc0, !PT ;  /* 0xffff0000110b7812 */ /* 0x000fe400078ec0ff */
[----:B------:R-:W-:Y:S01]  /*5140*/  SHF.R.S32.HI R18, RZ, 0x1f, R29 ;  /* 0x0000001fff127819 */ /* 0x000fe2000001141d */
[----:B------:R-:W-:Y:S01]  /*5150*/  IMAD.IADD R9, R0, 0x1, -R9 ;  /* 0x0000000100097824 */ /* 0x000fe200078e0a09 */
[----:B------:R-:W-:Y:S01]  /*5160*/  LOP3.LUT R3, R16, 0xffff0000, RZ, 0xc0, !PT ;  /* 0xffff000010037812 */ /* 0x000fe200078ec0ff */
[----:B------:R-:W-:Y:S01]  /*5170*/  IMAD.IADD R0, R11, 0x1, -R30 ;  /* 0x000000010b007824 */ /* 0x000fe200078e0a1e */
[----:B------:R-:W-:-:S02]  /*5180*/  LEA.HI R18, R18, R29, RZ, 0x10 ;  /* 0x0000001d12127211 */ /* 0x000fc400078f80ff */
[----:B------:R-:W-:Y:S01]  /*5190*/  SHF.R.S32.HI R11, RZ, 0x10, R10 ;  /* 0x00000010ff0b7819 */ /* 0x000fe2000001140a */
[----:B------:R-:W-:Y:S01]  /*51a0*/  IMAD.IADD R28, R3, 0x1, -R28 ;  /* 0x00000001031c7824 */ /* 0x000fe200078e0a1c */
[----:B------:R-:W-:Y:S01]  /*51b0*/  SHF.R.S32.HI R10, RZ, 0x10, R12 ;  /* 0x00000010ff0a7819 */ /* 0x000fe2000001140c */
[----:B------:R-:W-:Y:S01]  /*51c0*/  IMAD R3, R2, R13, RZ ;  /* 0x0000000d02037224 */ /* 0x000fe200078e02ff */
[----:B------:R-:W-:Y:S01]  /*51d0*/  SHF.R.S32.HI R12, RZ, 0x10, R14 ;  /* 0x00000010ff0c7819 */ /* 0x000fe2000001140e */
[----:B------:R-:W-:Y:S01]  /*51e0*/  IMAD.MOV R11, RZ, RZ, -R11 ;  /* 0x000000ffff0b7224 */ /* 0x000fe200078e0a0b */
[----:B------:R-:W-:Y:S02]  /*51f0*/  SHF.R.S32.HI R13, RZ, 0x10, R15 ;  /* 0x00000010ff0d7819 */ /* 0x000fe4000001140f */
[----:B------:R-:W-:Y:S01]  /*5200*/  SHF.R.S32.HI R14, RZ, 0x10, R16 ;  /* 0x00000010ff0e7819 */ /* 0x000fe20000011410 */
[----:B------:R-:W-:Y:S01]  /*5210*/  IMAD.MOV R12, RZ, RZ, -R12 ;  /* 0x000000ffff0c7224 */ /* 0x000fe200078e0a0c */
[----:B------:R-:W-:-:S02]  /*5220*/  SHF.R.S32.HI R15, RZ, 0x10, R18 ;  /* 0x00000010ff0f7819 */ /* 0x000fc40000011412 */
[----:B------:R-:W-:Y:S01]  /*5230*/  SHF.R.S32.HI R16, RZ, 0x10, R17 ;  /* 0x00000010ff107819 */ /* 0x000fe20000011411 */
[----:B------:R-:W-:Y:S01]  /*5240*/  IMAD.MOV R14, RZ, RZ, -R14 ;  /* 0x000000ffff0e7224 */ /* 0x000fe200078e0a0e */
[----:B------:R-:W-:Y:S01]  /*5250*/  LOP3.LUT R20, R18, 0xffff0000, RZ, 0xc0, !PT ;  /* 0xffff000012147812 */ /* 0x000fe200078ec0ff */
[----:B------:R-:W-:Y:S01]  /*5260*/  IMAD.MOV R15, RZ, RZ, -R15 ;  /* 0x000000ffff0f7224 */ /* 0x000fe200078e0a0f */
[----:B------:R-:W-:Y:S01]  /*5270*/  IADD3 R13, PT, PT, -R13, RZ, RZ ;  /* 0x000000ff0d0d7210 */ /* 0x000fe20007ffe1ff */
[----:B------:R-:W-:Y:S01]  /*5280*/  IMAD.MOV R16, RZ, RZ, -R16 ;  /* 0x000000ffff107224 */ /* 0x000fe200078e0a10 */
[----:B------:R-:W-:Y:S02]  /*5290*/  IADD3 R29, PT, PT, -R29, R20, RZ ;  /* 0x000000141d1d7210 */ /* 0x000fe40007ffe1ff */
[----:B------:R-:W-:Y:S02]  /*52a0*/  SHF.R.S32.HI R8, RZ, 0x10, R8 ;  /* 0x00000010ff087819 */ /* 0x000fe40000011408 */
[----:B------:R-:W-:-:S02]  /*52b0*/  SHF.R.S32.HI R17, RZ, 0x1f, R11 ;  /* 0x0000001fff117819 */ /* 0x000fc4000001140b */
[----:B------:R-:W-:Y:S02]  /*52c0*/  SHF.R.S32.HI R18, RZ, 0x1f, R12 ;  /* 0x0000001fff127819 */ /* 0x000fe4000001140c */
[----:B------:R-:W-:Y:S02]  /*52d0*/  SHF.R.S32.HI R19, RZ, 0x1f, R13 ;  /* 0x0000001fff137819 */ /* 0x000fe4000001140d */
[----:B------:R-:W-:Y:S02]  /*52e0*/  SHF.R.S32.HI R26, RZ, 0x1f, R14 ;  /* 0x0000001fff1a7819 */ /* 0x000fe4000001140e */
[----:B------:R-:W-:Y:S02]  /*52f0*/  SHF.R.S32.HI R27, RZ, 0x1f, R15 ;  /* 0x0000001fff1b7819 */ /* 0x000fe4000001140f */
        /* <DEDUP_REMOVED lines=8> */
[----:B0-----:R-:W-:-:S07]  /*5380*/  SHF.R.S32.HI R38, RZ, 0x1f, R0 ;  /* 0x0000001fff267819 */ /* 0x001fce0000011400 */
.L_x_89:
[----:B------:R-:W-:Y:S01]  /*5390*/  BAR.SYNC.DEFER_BLOCKING 0x0 ;  /* 0x0000000000007b1d */ /* 0x000fe20000010000 */
[----:B------:R-:W-:-:S05]  /*53a0*/  ISETP.GT.U32.AND P0, PT, R2, 0x1f, PT ;  /* 0x0000001f0200780c */ /* 0x000fca0003f04070 */
[----:B------:R-:W-:Y:S08]  /*53b0*/  BSSY.RECONVERGENT B0, `(.L_x_85) ;  /* 0x000005d000007945 */ /* 0x000ff00003800200 */
[----:B------:R-:W-:Y:S05]  /*53c0*/  @P0 BRA `(.L_x_86) ;  /* 0x00000004006c0947 */ /* 0x000fea0003800000 */
[----:B------:R-:W0:Y:S01]  /*53d0*/  S2UR UR7, SR_CgaCtaId ;  /* 0x00000000000779c3 */ /* 0x000e220000008800 */
[----:B------:R-:W-:Y:S01]  /*53e0*/  HFMA2 R39, -RZ, RZ, 0, 0 ;  /* 0x00000000ff277431 */ /* 0x000fe200000001ff */
[----:B------:R-:W-:Y:S01]  /*53f0*/  UMOV UR4, 0x400 ;  /* 0x0000040000047882 */ /* 0x000fe20000000000 */
[----:B------:R-:W1:Y:S01]  /*5400*/  LDCU UR11, c[0x0][0x398] ;  /* 0x00007300ff0b77ac */ /* 0x000e620008000800 */
[----:B------:R-:W-:Y:S02]  /*5410*/  UIADD3 UR10, UPT, UPT, UR6, -0x300, URZ ;  /* 0xfffffd00060a7890 */ /* 0x000fe4000fffe0ff */
[----:B01----:R-:W-:-:S12]  /*5420*/  ULEA UR4, UR7, UR4, 0x18 ;  /* 0x0000000407047291 */ /* 0x003fd8000f8ec0ff */
.L_x_87:
[----:B------:R-:W-:Y:S01]  /*5430*/  IMAD R40, R39, 0x20, R2 ;  /* 0x0000002027287824 */ /* 0x000fe200078e0202 */
[----:B0-----:R-:W0:Y:S03]  /*5440*/  LDC.64 R20, c[0x0][0x380] ;  /* 0x0000e000ff147b82 */ /* 0x001e260000000a00 */
[----:B------:R-:W-:-:S04]  /*5450*/  VIADD R22, R40, 0x20 ;  /* 0x0000002028167836 */ /* 0x000fc80000000000 */
[----:B------:R-:W-:-:S05]  /*5460*/  IMAD.HI.U32 R23, R22, -0x55555555, RZ ;  /* 0xaaaaaaab16177827 */ /* 0x000fca00078e00ff */
[----:B------:R-:W-:-:S05]  /*5470*/  SHF.R.U32.HI R23, RZ, 0x9, R23 ;  /* 0x00000009ff177819 */ /* 0x000fca0000011617 */
[C---:B------:R-:W-:Y:S02]  /*5480*/  IMAD R22, R23.reuse, -0x300, R22 ;  /* 0xfffffd0017167824 */ /* 0x040fe400078e0216 */
[----:B------:R-:W-:-:S03]  /*5490*/  VIADD R23, R23, UR5 ;  /* 0x0000000517177c36 */ /* 0x000fc60008000000 */
[----:B------:R-:W-:Y:S01]  /*54a0*/  IADD3 R22, PT, PT, R22, UR10, RZ ;  /* 0x0000000a16167c10 */ /* 0x000fe2000fffe0ff */
[----:B------:R-:W-:-:S04]  /*54b0*/  VIADD R24, R40, 0x40 ;  /* 0x0000004028187836 */ /* 0x000fc80000000000 */
[----:B------:R-:W-:-:S04]  /*54c0*/  IMAD R23, R23, UR11, R22 ;  /* 0x0000000b17177c24 */ /* 0x000fc8000f8e0216 */
[----:B0-----:R-:W-:-:S04]  /*54d0*/  IMAD.WIDE.U32 R22, R23, 0x4, R20 ;  /* 0x0000000417167825 */ /* 0x001fc800078e0014 */
[----:B------:R-:W-:Y:S01]  /*54e0*/  IMAD.HI.U32 R25, R24, -0x55555555, RZ ;  /* 0xaaaaaaab18197827 */ /* 0x000fe200078e00ff */
[----:B------:R0:W2:Y:S04]  /*54f0*/  LDG.E R43, desc[UR8][R22.64] ;  /* 0x00000008162b7981 */ /* 0x0000a8000c1e1900 */
[----:B------:R-:W-:-:S05]  /*5500*/  SHF.R.U32.HI R25, RZ, 0x9, R25 ;  /* 0x00000009ff197819 */ /* 0x000fca0000011619 */
[C---:B------:R-:W-:Y:S02]  /*5510*/  IMAD R24, R25.reuse, -0x300, R24 ;  /* 0xfffffd0019187824 */ /* 0x040fe400078e0218 */
[----:B------:R-:W-:Y:S02]  /*5520*/  VIADD R25, R25, UR5 ;  /* 0x0000000519197c36 */ /* 0x000fe40008000000 */
[----:B------:R-:W-:Y:S01]  /*5530*/  VIADD R42, R24, UR10 ;  /* 0x0000000a182a7c36 */ /* 0x000fe20008000000 */
[----:B------:R-:W-:-:S03]  /*5540*/  IADD3 R24, PT, PT, R40, 0x60, RZ ;  /* 0x0000006028187810 */ /* 0x000fc60007ffe0ff */
[----:B------:R-:W-:Y:S02]  /*5550*/  IMAD R25, R25, UR11, R42 ;  /* 0x0000000b19197c24 */ /* 0x000fe4000f8e022a */
[----:B------:R-:W-:-:S04]  /*5560*/  IMAD.HI.U32 R41, R24, -0x55555555, RZ ;  /* 0xaaaaaaab18297827 */ /* 0x000fc800078e00ff */
[----:B0-----:R-:W-:Y:S01]  /*5570*/  IMAD.WIDE.U32 R22, R25, 0x4, R20 ;  /* 0x0000000419167825 */ /* 0x001fe200078e0014 */
[----:B------:R-:W-:-:S04]  /*5580*/  SHF.R.U32.HI R45, RZ, 0x9, R41 ;  /* 0x00000009ff2d7819 */ /* 0x000fc80000011629 */
[----:B------:R0:W3:Y:S01]  /*5590*/  LDG.E R41, desc[UR8][R22.64] ;  /* 0x0000000816297981 */ /* 0x0000e2000c1e1900 */
[C---:B------:R-:W-:Y:S02]  /*55a0*/  IMAD R24, R45.reuse, -0x300, R24 ;  /* 0xfffffd002d187824 */ /* 0x040fe400078e0218 */
[----:B------:R-:W-:Y:S02]  /*55b0*/  VIADD R45, R45, UR5 ;  /* 0x000000052d2d7c36 */ /* 0x000fe40008000000 */
[----:B------:R-:W-:Y:S02]  /*55c0*/  VIADD R24, R24, UR10 ;  /* 0x0000000a18187c36 */ /* 0x000fe40008000000 */
[----:B------:R-:W-:Y:S02]  /*55d0*/  VIADD R44, R40, 0x80 ;  /* 0x00000080282c7836 */ /* 0x000fe40000000000 */
[----:B------:R-:W-:Y:S02]  /*55e0*/  IMAD R25, R45, UR11, R24 ;  /* 0x0000000b2d197c24 */ /* 0x000fe4000f8e0218 */
[----:B------:R-:W-:-:S04]  /*55f0*/  IMAD.HI.U32 R42, R44, -0x55555555, RZ ;  /* 0xaaaaaaab2c2a7827 */ /* 0x000fc800078e00ff */
[----:B------:R-:W-:-:S06]  /*5600*/  IMAD.WIDE.U32 R24, R25, 0x4, R20 ;  /* 0x0000000419187825 */ /* 0x000fcc00078e0014 */
[----:B------:R1:W4:Y:S01]  /*5610*/  LDG.E R24, desc[UR8][R24.64] ;  /* 0x0000000818187981 */ /* 0x000322000c1e1900 */
[----:B------:R-:W-:Y:S02]  /*5620*/  SHF.R.U32.HI R45, RZ, 0x9, R42 ;  /* 0x00000009ff2d7819 */ /* 0x000fe4000001162a */
[----:B------:R-:W-:-:S03]  /*5630*/  LEA R42, R40, UR4, 0x2 ;  /* 0x00000004282a7c11 */ /* 0x000fc6000f8e10ff */
[C---:B------:R-:W-:Y:S01]  /*5640*/  IMAD R44, R45.reuse, -0x300, R44 ;  /* 0xfffffd002d2c7824 */ /* 0x040fe200078e022c */
[----:B------:R-:W-:-:S03]  /*5650*/  IADD3 R45, PT, PT, R45, UR5, RZ ;  /* 0x000000052d2d7c10 */ /* 0x000fc6000fffe0ff */
[----:B------:R-:W-:-:S04]  /*5660*/  VIADD R44, R44, UR10 ;  /* 0x0000000a2c2c7c36 */ /* 0x000fc80008000000 */
[----:B0-----:R-:W-:Y:S02]  /*5670*/  IMAD R23, R45, UR11, R44 ;  /* 0x0000000b2d177c24 */ /* 0x001fe4000f8e022c */
[----:B------:R-:W-:Y:S02]  /*5680*/  VIADD R44, R40, 0xa0 ;  /* 0x000000a0282c7836 */ /* 0x000fe40000000000 */
[----:B------:R-:W-:-:S04]  /*5690*/  IMAD.WIDE.U32 R22, R23, 0x4, R20 ;  /* 0x0000000417167825 */ /* 0x000fc800078e0014 */
[----:B-1----:R-:W-:Y:S01]  /*56a0*/  IMAD.HI.U32 R25, R44, -0x55555555, RZ ;  /* 0xaaaaaaab2c197827 */ /* 0x002fe200078e00ff */
[----:B------:R0:W5:Y:S04]  /*56b0*/  LDG.E R45, desc[UR8][R22.64] ;  /* 0x00000008162d7981 */ /* 0x000168000c1e1900 */
[----:B------:R-:W-:-:S05]  /*56c0*/  SHF.R.U32.HI R25, RZ, 0x9, R25 ;  /* 0x00000009ff197819 */ /* 0x000fca0000011619 */
[C---:B------:R-:W-:Y:S02]  /*56d0*/  IMAD R44, R25.reuse, -0x300, R44 ;  /* 0xfffffd00192c7824 */ /* 0x040fe400078e022c */
[----:B------:R-:W-:-:S03]  /*56e0*/  VIADD R25, R25, UR5 ;  /* 0x0000000519197c36 */ /* 0x000fc60008000000 */
[----:B------:R-:W-:-:S05]  /*56f0*/  IADD3 R44, PT, PT, R44, UR10, RZ ;  /* 0x0000000a2c2c7c10 */ /* 0x000fca000fffe0ff */
[----:B------:R-:W-:Y:S02]  /*5700*/  IMAD R25, R25, UR11, R44 ;  /* 0x0000000b19197c24 */ /* 0x000fe4000f8e022c */
[C---:B0-----:R-:W-:Y:S01]  /*5710*/  IMAD.HI.U32 R22, R40.reuse, 0x2aaaaaab, RZ ;  /* 0x2aaaaaab28167827 */ /* 0x041fe200078e00ff */
[----:B--2---:R0:W-:Y:S03]  /*5720*/  STS [R42+0x80], R43 ;  /* 0x0000802b2a007388 */ /* 0x0041e60000000800 */
[----:B0-----:R-:W-:-:S04]  /*5730*/  VIADD R43, R40, 0xc0 ;  /* 0x000000c0282b7836 */ /* 0x001fc80000000000 */
[----:B------:R-:W-:-:S05]  /*5740*/  IMAD.HI.U32 R44, R43, -0x55555555, RZ ;  /* 0xaaaaaaab2b2c7827 */ /* 0x000fca00078e00ff */
[----:B------:R-:W-:-:S05]  /*5750*/  SHF.R.U32.HI R44, RZ, 0x9, R44 ;  /* 0x00000009ff2c7819 */ /* 0x000fca000001162c */
[C---:B------:R-:W-:Y:S02]  /*5760*/  IMAD R43, R44.reuse, -0x300, R43 ;  /* 0xfffffd002c2b7824 */ /* 0x040fe400078e022b */
[----:B------:R-:W-:Y:S02]  /*5770*/  VIADD R23, R44, UR5 ;  /* 0x000000052c177c36 */ /* 0x000fe40008000000 */
[----:B------:R-:W-:Y:S02]  /*5780*/  VIADD R44, R43, UR10 ;  /* 0x0000000a2b2c7c36 */ /* 0x000fe40008000000 */
[----:B------:R-:W-:Y:S02]  /*5790*/  VIADD R43, R40, 0xe0 ;  /* 0x000000e0282b7836 */ /* 0x000fe40000000000 */
[----:B------:R-:W-:Y:S02]  /*57a0*/  IMAD R23, R23, UR11, R44 ;  /* 0x0000000b17177c24 */ /* 0x000fe4000f8e022c */
[----:B------:R-:W-:Y:S01]  /*57b0*/  IMAD.HI.U32 R44, R43, -0x55555555, RZ ;  /* 0xaaaaaaab2b2c7827 */ /* 0x000fe200078e00ff */
[----:B---3--:R0:W-:Y:S04]  /*57c0*/  STS [R42+0x100], R41 ;  /* 0x000100292a007388 */ /* 0x0081e80000000800 */
[----:B------:R-:W-:-:S02]  /*57d0*/  SHF.R.U32.HI R44, RZ, 0x9, R44 ;  /* 0x00000009ff2c7819 */ /* 0x000fc4000001162c */
[----:B0-----:R-:W-:-:S03]  /*57e0*/  SHF.R.U32.HI R41, RZ, 0x7, R22 ;  /* 0x00000007ff297819 */ /* 0x001fc60000011616 */
[C---:B------:R-:W-:Y:S02]  /*57f0*/  IMAD R43, R44.reuse, -0x300, R43 ;  /* 0xfffffd002c2b7824 */ /* 0x040fe400078e022b */
[C---:B------:R-:W-:Y:S01]  /*5800*/  IMAD R22, R41.reuse, -0x300, R40 ;  /* 0xfffffd0029167824 */ /* 0x040fe200078e0228 */
[----:B------:R-:W-:Y:S01]  /*5810*/  IADD3 R41, PT, PT, R41, UR5, RZ ;  /* 0x0000000529297c10 */ /* 0x000fe2000fffe0ff */
[----:B------:R-:W-:Y:S01]  /*5820*/  VIADD R44, R44, UR5 ;  /* 0x000000052c2c7c36 */ /* 0x000fe20008000000 */
[----:B------:R-:W-:Y:S01]  /*5830*/  IADD3 R43, PT, PT, R43, UR10, RZ ;  /* 0x0000000a2b2b7c10 */ /* 0x000fe2000fffe0ff */
[----:B------:R-:W-:Y:S01]  /*5840*/  VIADD R22, R22, UR10 ;  /* 0x0000000a16167c36 */ /* 0x000fe20008000000 */
[----:B----4-:R0:W-:Y:S03]  /*5850*/  STS [R42+0x180], R24 ;  /* 0x000180182a007388 */ /* 0x0101e60000000800 */
[----:B------:R-:W-:-:S02]  /*5860*/  IMAD R41, R41, UR11, R22 ;  /* 0x0000000b29297c24 */ /* 0x000fc4000f8e0216 */
[----:B------:R-:W-:Y:S02]  /*5870*/  IMAD R43, R44, UR11, R43 ;  /* 0x0000000b2c2b7c24 */ /* 0x000fe4000f8e022b */
[----:B------:R-:W-:-:S04]  /*5880*/  IMAD.WIDE.U32 R40, R41, 0x4, R20 ;  /* 0x0000000429287825 */ /* 0x000fc800078e0014 */
[--C-:B0-----:R-:W-:Y:S02]  /*5890*/  IMAD.WIDE.U32 R24, R25, 0x4, R20.reuse ;  /* 0x0000000419187825 */ /* 0x101fe400078e0014 */
[----:B------:R-:W2:Y:S02]  /*58a0*/  LDG.E R41, desc[UR8][R40.64] ;  /* 0x0000000828297981 */ /* 0x000ea4000c1e1900 */
[--C-:B------:R-:W-:Y:S02]  /*58b0*/  IMAD.WIDE.U32 R22, R23, 0x4, R20.reuse ;  /* 0x0000000417167825 */ /* 0x100fe400078e0014 */
[----:B------:R-:W3:Y:S02]  /*58c0*/  LDG.E R25, desc[UR8][R24.64] ;  /* 0x0000000818197981 */ /* 0x000ee4000c1e1900 */
[----:B------:R-:W-:Y:S02]  /*58d0*/  IMAD.WIDE.U32 R20, R43, 0x4, R20 ;  /* 0x000000042b147825 */ /* 0x000fe400078e0014 */
[----:B------:R-:W4:Y:S04]  /*58e0*/  LDG.E R23, desc[UR8][R22.64] ;  /* 0x0000000816177981 */ /* 0x000f28000c1e1900 */
[----:B------:R-:W4:Y:S01]  /*58f0*/  LDG.E R21, desc[UR8][R20.64] ;  /* 0x0000000814157981 */ /* 0x000f22000c1e1900 */
[----:B------:R-:W-:-:S03]  /*5900*/  VIADD R39, R39, 0x8 ;  /* 0x0000000827277836 */ /* 0x000fc60000000000 */
[----:B-----5:R0:W-:Y:S02]  /*5910*/  STS [R42+0x200], R45 ;  /* 0x0002002d2a007388 */ /* 0x0201e40000000800 */
[----:B------:R-:W-:Y:S02]  /*5920*/  ISETP.NE.AND P0, PT, R39, 0x180, PT ;  /* 0x000001802700780c */ /* 0x000fe40003f05270 */
[----:B--2---:R0:W-:Y:S04]  /*5930*/  STS [R42], R41 ;  /* 0x000000292a007388 */ /* 0x0041e80000000800 */
[----:B---3--:R0:W-:Y:S04]  /*5940*/  STS [R42+0x280], R25 ;  /* 0x000280192a007388 */ /* 0x0081e80000000800 */
[----:B----4-:R0:W-:Y:S04]  /*5950*/  STS [R42+0x300], R23 ;  /* 0x000300172a007388 */ /* 0x0101e80000000800 */
[----:B------:R0:W-:Y:S01]  /*5960*/  STS [R42+0x380], R21 ;  /* 0x000380152a007388 */ /* 0x0001e20000000800 */
[----:B------:R-:W-:Y:S05]  /*5970*/  @P0 BRA `(.L_x_87) ;  /* 0xfffffff800ac0947 */ /* 0x000fea000383ffff */
.L_x_86:
[----:B------:R-:W-:Y:S05]  /*5980*/  BSYNC.RECONVERGENT B0 ;  /* 0x0000000000007941 */ /* 0x000fea0003800200 */
.L_x_85:
[----:B------:R-:W1:Y:S01]  /*5990*/  S2UR UR7, SR_CgaCtaId ;  /* 0x00000000000779c3 */ /* 0x000e620000008800 */
[----:B------:R-:W2:Y:S07]  /*59a0*/  LDCU.64 UR10, c[0x0][0x388] ;  /* 0x00007100ff0a77ac */ /* 0x000eae0008000a00 */
[----:B------:R-:W-:Y:S01]  /*59b0*/  BAR.SYNC.DEFER_BLOCKING 0x0 ;  /* 0x0000000000007b1d */ /* 0x000fe20000010000 */
[----:B0-----:R-:W-:Y:S01]  /*59c0*/  IADD3 R42, P0, PT, R3, UR6, RZ ;  /* 0x00000006032a7c10 */ /* 0x001fe2000ff1e0ff */
[----:B------:R-:W-:Y:S01]  /*59d0*/  IMAD.MOV R39, RZ, RZ, -R8 ;  /* 0x000000ffff277224 */ /* 0x000fe200078e0a08 */
[----:B------:R-:W-:-:S03]  /*59e0*/  IADD3 R41, PT, PT, -R10, RZ, RZ ;  /* 0x000000ff0a297210 */ /* 0x000fc60007ffe1ff */
[----:B------:R-:W-:Y:S01]  /*59f0*/  IMAD.X R21, RZ, RZ, RZ, P0 ;  /* 0x000000ffff157224 */ /* 0x000fe200000e06ff */
[----:B------:R-:W-:Y:S01]  /*5a00*/  UMOV UR4, 0x400 ;  /* 0x0000040000047882 */ /* 0x000fe20000000000 */
[----:B------:R-:W-:Y:S02]  /*5a10*/  SHF.R.S32.HI R43, RZ, 0x1f, R39 ;  /* 0x0000001fff2b7819 */ /* 0x000fe40000011427 */
[----:B------:R-:W-:Y:S02]  /*5a20*/  SHF.R.S32.HI R44, RZ, 0x1f, R41 ;  /* 0x0000001fff2c7819 */ /* 0x000fe40000011429 */
[----:B--2---:R-:W-:-:S04]  /*5a30*/  LEA R40, P0, R42, UR10, 0x3 ;  /* 0x0000000a2a287c11 */ /* 0x004fc8000f8018ff */
[----:B------:R-:W-:Y:S01]  /*5a40*/  LEA.HI.X R42, R42, UR11, R21, 0x3, P0 ;  /* 0x0000000b2a2a7c11 */ /* 0x000fe200080f1c15 */
[----:B-1----:R-:W-:-:S03]  /*5a50*/  ULEA UR7, UR7, UR4, 0x18 ;  /* 0x0000000407077291 */ /* 0x002fc6000f8ec0ff */
[----:B------:R-:W-:-:S09]  /*5a60*/  UMOV UR4, URZ ;  /* 0x000000ff00047c82 */ /* 0x000fd20008000000 */
.L_x_88:
[----:B------:R-:W-:Y:S02]  /*5a70*/  ULEA UR10, UR4, UR7, 0x2 ;  /* 0x00000007040a7291 */ /* 0x000fe4000f8e10ff */
[----:B------:R-:W-:-:S05]  /*5a80*/  IADD3 R23, P0, PT, R39, UR4, RZ ;  /* 0x0000000427177c10 */ /* 0x000fca000ff1e0ff */
[----:B------:R-:W-:Y:S01]  /*5a90*/  IMAD.X R20, RZ, RZ, R43, P0 ;  /* 0x000000ffff147224 */ /* 0x000fe200000e062b */
[C---:B------:R-:W-:Y:S01]  /*5aa0*/  LEA R24, P0, R23.reuse, R40, 0x3 ;  /* 0x0000002817187211 */ /* 0x040fe200078018ff */
[----:B------:R-:W0:Y:S03]  /*5ab0*/  LDS R21, [UR10] ;  /* 0x0000000aff157984 */ /* 0x000e260008000800 */
[----:B------:R-:W-:Y:S01]  /*5ac0*/  LEA.HI.X R25, R23, R42, R20, 0x3, P0 ;  /* 0x0000002a17197211 */ /* 0x000fe200000f1c14 */
[----:B------:R-:W1:Y:S01]  /*5ad0*/  LDS R45, [UR10+0x40] ;  /* 0x0000400aff2d7984 */ /* 0x000e620008000800 */
[----:B------:R-:W-:-:S05]  /*5ae0*/  IADD3 R23, P0, PT, R4, UR4, RZ ;  /* 0x0000000404177c10 */ /* 0x000fca000ff1e0ff */
[----:B------:R-:W-:Y:S01]  /*5af0*/  IMAD.X R22, RZ, RZ, R31, P0 ;  /* 0x000000ffff167224 */ /* 0x000fe200000e061f */
[C---:B------:R-:W-:Y:S01]  /*5b00*/  LEA R20, P0, R23.reuse, R40, 0x3 ;  /* 0x0000002817147211 */ /* 0x040fe200078018ff */
[----:B0-----:R0:W-:Y:S04]  /*5b10*/  REDG.E.ADD.F32.FTZ.RN.STRONG.GPU desc[UR8][R24.64+-0x1800], R21 ;  /* 0xffe80015180079a6 */ /* 0x0011e8000c12f308 */
[----:B------:R-:W2:Y:S01]  /*5b20*/  LDS R25, [UR10+0x80] ;  /* 0x0000800aff197984 */ /* 0x000ea20008000800 */
[----:B0-----:R-:W-:Y:S02]  /*5b30*/  LEA.HI.X R21, R23, R42, R22, 0x3, P0 ;  /* 0x0000002a17157211 */ /* 0x001fe400000f1c16 */
[----:B------:R-:W-:-:S03]  /*5b40*/  IADD3 R23, P0, PT, R11, UR4, RZ ;  /* 0x000000040b177c10 */ /* 0x000fc6000ff1e0ff */
[----:B-1----:R0:W-:Y:S04]  /*5b50*/  REDG.E.ADD.F32.FTZ.RN.STRONG.GPU desc[UR8][R20.64+-0x1800], R45 ;  /* 0xffe8002d140079a6 */ /* 0x0021e8000c12f308 */
[----:B------:R-:W1:Y:S01]  /*5b60*/  LDS R45, [UR10+0xc0] ;  /* 0x0000c00aff2d7984 */ /* 0x000e620008000800 */
[----:B0-----:R-:W-:Y:S01]  /*5b70*/  IMAD.X R20, RZ, RZ, R17, P0 ;  /* 0x000000ffff147224 */ /* 0x001fe200000e0611 */
[----:B------:R-:W-:-:S04]  /*5b80*/  LEA R22, P0, R23, R40, 0x3 ;  /* 0x0000002817167211 */ /* 0x000fc800078018ff */
[----:B------:R-:W-:-:S05]  /*5b90*/  LEA.HI.X R23, R23, R42, R20, 0x3, P0 ;  /* 0x0000002a17177211 */ /* 0x000fca00000f1c14 */
[----:B--2---:R0:W-:Y:S01]  /*5ba0*/  REDG.E.ADD.F32.FTZ.RN.STRONG.GPU desc[UR8][R22.64+-0x1800], R25 ;  /* 0xffe80019160079a6 */ /* 0x0041e2000c12f308 */
[----:B------:R-:W-:-:S03]  /*5bb0*/  IADD3 R21, P0, PT, R5, UR4, RZ ;  /* 0x0000000405157c10 */ /* 0x000fc6000ff1e0ff */
[----:B------:R-:W2:Y:S01]  /*5bc0*/  LDS R23, [UR10+0x100] ;  /* 0x0001000aff177984 */ /* 0x000ea20008000800 */
[----:B------:R-:W-:Y:S02]  /*5bd0*/  IADD3.X R20, PT, PT, RZ, R32, RZ, P0, !PT ;  /* 0x00000020ff147210 */ /* 0x000fe400007fe4ff */
[----:B------:R-:W-:-:S04]  /*5be0*/  LEA R24, P0, R21, R40, 0x3 ;  /* 0x0000002815187211 */ /* 0x000fc800078018ff */
[----:B0-----:R-:W-:Y:S02]  /*5bf0*/  LEA.HI.X R25, R21, R42, R20, 0x3, P0 ;  /* 0x0000002a15197211 */ /* 0x001fe400000f1c14 */
[----:B------:R-:W-:-:S03]  /*5c00*/  IADD3 R21, P0, PT, R41, UR4, RZ ;  /* 0x0000000429157c10 */ /* 0x000fc6000ff1e0ff */
[----:B-1----:R-:W-:Y:S02]  /*5c10*/  REDG.E.ADD.F32.FTZ.RN.STRONG.GPU desc[UR8][R24.64+-0x1800], R45 ;  /* 0xffe8002d180079a6 */ /* 0x002fe4000c12f308 */
[----:B------:R-:W-:Y:S01]  /*5c20*/  IMAD.X R22, RZ, RZ, R44, P0 ;  /* 0x000000ffff167224 */ /* 0x000fe200000e062c */
[C---:B------:R-:W-:Y:S01]  /*5c30*/  LEA R20, P0, R21.reuse, R40, 0x3 ;  /* 0x0000002815147211 */ /* 0x040fe200078018ff */
[----:B------:R-:W0:Y:S03]  /*5c40*/  LDS R45, [UR10+0x140] ;  /* 0x0001400aff2d7984 */ /* 0x000e260008000800 */
[----:B------:R-:W-:-:S05]  /*5c50*/  LEA.HI.X R21, R21, R42, R22, 0x3, P0 ;  /* 0x0000002a15157211 */ /* 0x000fca00000f1c16 */
[----:B--2---:R1:W-:Y:S02]  /*5c60*/  REDG.E.ADD.F32.FTZ.RN.STRONG.GPU desc[UR8][R20.64+-0x1800], R23 ;  /* 0xffe80017140079a6 */ /* 0x0043e4000c12f308 */
[----:B-1----:R-:W-:-:S05]  /*5c70*/  IADD3 R21, P0, PT, R6, UR4, RZ ;  /* 0x0000000406157c10 */ /* 0x002fca000ff1e0ff */
[----:B------:R-:W-:Y:S01]  /*5c80*/  IMAD.X R20, RZ, RZ, R33, P0 ;  /* 0x000000ffff147224 */ /* 0x000fe200000e0621 */
[----:B------:R-:W-:-:S04]  /*5c90*/  LEA R22, P0, R21, R40, 0x3 ;  /* 0x0000002815167211 */ /* 0x000fc800078018ff */
[----:B------:R-:W-:Y:S02]  /*5ca0*/  LEA.HI.X R23, R21, R42, R20, 0x3, P0 ;  /* 0x0000002a15177211 */ /* 0x000fe400000f1c14 */
[----:B------:R-:W1:Y:S01]  /*5cb0*/  LDS R21, [UR10+0x180] ;  /* 0x0001800aff157984 */ /* 0x000e620008000800 */
[----:B------:R-:W-:-:S03]  /*5cc0*/  IADD3 R25, P0, PT, R12, UR4, RZ ;  /* 0x000000040c197c10 */ /* 0x000fc6000ff1e0ff */
[----:B0-----:R-:W-:Y:S02]  /*5cd0*/  REDG.E.ADD.F32.FTZ.RN.STRONG.GPU desc[UR8][R22.64+-0x1800], R45 ;  /* 0xffe8002d160079a6 */ /* 0x001fe4000c12f308 */
[----:B------:R-:W-:Y:S01]  /*5ce0*/  IMAD.X R20, RZ, RZ, R18, P0 ;  /* 0x000000ffff147224 */ /* 0x000fe200000e0612 */
[C---:B------:R-:W-:Y:S01]  /*5cf0*/  LEA R24, P0, R25.reuse, R40, 0x3 ;  /* 0x0000002819187211 */ /* 0x040fe200078018ff */
[----:B------:R-:W0:Y:S03]  /*5d00*/  LDS R45, [UR10+0x1c0] ;  /* 0x0001c00aff2d7984 */ /* 0x000e260008000800 */
[----:B------:R-:W-:-:S05]  /*5d10*/  LEA.HI.X R25, R25, R42, R20, 0x3, P0 ;  /* 0x0000002a19197211 */ /* 0x000fca00000f1c14 */
[----:B-1----:R1:W-:Y:S04]  /*5d20*/  REDG.E.ADD.F32.FTZ.RN.STRONG.GPU desc[UR8][R24.64+-0x1800], R21 ;  /* 0xffe80015180079a6 */ /* 0x0023e8000c12f308 */
[----:B------:R-:W2:Y:S01]  /*5d30*/  LDS R25, [UR10+0x200] ;  /* 0x0002000aff197984 */ /* 0x000ea20008000800 */
[----:B-1----:R-:W-:-:S04]  /*5d40*/  IADD3 R21, P0, PT, R7, UR4, RZ ;  /* 0x0000000407157c10 */ /* 0x002fc8000ff1e0ff */
[----:B------:R-:W-:Y:S02]  /*5d50*/  IADD3.X R22, PT, PT, RZ, R34, RZ, P0, !PT ;  /* 0x00000022ff167210 */ /* 0x000fe400007fe4ff */
[----:B------:R-:W-:-:S04]  /*5d60*/  LEA R20, P0, R21, R40, 0x3 ;  /* 0x0000002815147211 */ /* 0x000fc800078018ff */
[----:B------:R-:W-:Y:S02]  /*5d70*/  LEA.HI.X R21, R21, R42, R22, 0x3, P0 ;  /* 0x0000002a15157211 */ /* 0x000fe400000f1c16 */
[----:B------:R-:W-:-:S03]  /*5d80*/  IADD3 R23, P0, PT, R13, UR4, RZ ;  /* 0x000000040d177c10 */ /* 0x000fc6000ff1e0ff */
[----:B0-----:R0:W-:Y:S04]  /*5d90*/  REDG.E.ADD.F32.FTZ.RN.STRONG.GPU desc[UR8][R20.64+-0x1800], R45 ;  /* 0xffe8002d140079a6 */ /* 0x0011e8000c12f308 */
[----:B------:R-:W1:Y:S01]  /*5da0*/  LDS R45, [UR10+0x240] ;  /* 0x0002400aff2d7984 */ /* 0x000e620008000800 */
[----:B0-----:R-:W-:Y:S01]  /*5db0*/  IMAD.X R20, RZ, RZ, R19, P0 ;  /* 0x000000ffff147224 */ /* 0x001fe200000e0613 */
[----:B------:R-:W-:-:S04]  /*5dc0*/  LEA R22, P0, R23, R40, 0x3 ;  /* 0x0000002817167211 */ /* 0x000fc800078018ff */
[----:B------:R-:W-:-:S05]  /*5dd0*/  LEA.HI.X R23, R23, R42, R20, 0x3, P0 ;  /* 0x0000002a17177211 */ /* 0x000fca00000f1c14 */
[----:B--2---:R0:W-:Y:S01]  /*5de0*/  REDG.E.ADD.F32.FTZ.RN.STRONG.GPU desc[UR8][R22.64+-0x1800], R25 ;  /* 0xffe80019160079a6 */ /* 0x0041e2000c12f308 */
[----:B------:R-:W-:-:S03]  /*5df0*/  IADD3 R21, P0, PT, R9, UR4, RZ ;  /* 0x0000000409157c10 */ /* 0x000fc6000ff1e0ff */
[----:B------:R-:W2:Y:S02]  /*5e00*/  LDS R23, [UR10+0x280] ;  /* 0x0002800aff177984 */ /* 0x000ea40008000800 */
[----:B------:R-:W-:Y:S01]  /*5e10*/  IMAD.X R20, RZ, RZ, R35, P0 ;  /* 0x000000ffff147224 */ /* 0x000fe200000e0623 */
        /* <DEDUP_REMOVED lines=9> */
[----:B-1----:R-:W-:-:S04]  /*5eb0*/  IADD3 R21, P0, PT, R28, UR4, RZ ;  /* 0x000000041c157c10 */ /* 0x002fc8000ff1e0ff */
[----:B------:R-:W-:Y:S02]  /*5ec0*/  IADD3.X R20, PT, PT, RZ, R36, RZ, P0, !PT ;  /* 0x00000024ff147210 */ /* 0x000fe400007fe4ff */
[----:B------:R-:W-:-:S04]  /*5ed0*/  LEA R22, P0, R21, R40, 0x3 ;  /* 0x0000002815167211 */ /* 0x000fc800078018ff */
[----:B------:R-:W-:Y:S02]  /*5ee0*/  LEA.HI.X R23, R21, R42, R20, 0x3, P0 ;  /* 0x0000002a15177211 */ /* 0x000fe400000f1c14 */
[----:B------:R-:W1:Y:S04]  /*5ef0*/  LDS R21, [UR10+0x300] ;  /* 0x0003000aff157984 */ /* 0x000e680008000800 */
[----:B0-----:R-:W-:Y:S01]  /*5f00*/  REDG.E.ADD.F32.FTZ.RN.STRONG.GPU desc[UR8][R22.64+-0x1800], R45 ;  /* 0xffe8002d160079a6 */ /* 0x001fe2000c12f308 */
[----:B------:R-:W-:-:S03]  /*5f10*/  IADD3 R25, P0, PT, R15, UR4, RZ ;  /* 0x000000040f197c10 */ /* 0x000fc6000ff1e0ff */
[----:B------:R-:W0:Y:S02]  /*5f20*/  LDS R45, [UR10+0x340] ;  /* 0x0003400aff2d7984 */ /* 0x000e240008000800 */
[----:B------:R-:W-:Y:S01]  /*5f30*/  IMAD.X R20, RZ, RZ, R27, P0 ;  /* 0x000000ffff147224 */ /* 0x000fe200000e061b */
[----:B------:R-:W-:-:S04]  /*5f40*/  LEA R24, P0, R25, R40, 0x3 ;  /* 0x0000002819187211 */ /* 0x000fc800078018ff */
[----:B------:R-:W-:-:S05]  /*5f50*/  LEA.HI.X R25, R25, R42, R20, 0x3, P0 ;  /* 0x0000002a19197211 */ /* 0x000fca00000f1c14 */
[----:B-1----:R1:W-:Y:S02]  /*5f60*/  REDG.E.ADD.F32.FTZ.RN.STRONG.GPU desc[UR8][R24.64+-0x1800], R21 ;  /* 0xffe80015180079a6 */ /* 0x0023e4000c12f308 */
[----:B-1----:R-:W-:-:S05]  /*5f70*/  IADD3 R21, P0, PT, R29, UR4, RZ ;  /* 0x000000041d157c10 */ /* 0x002fca000ff1e0ff */
[----:B------:R-:W-:Y:S01]  /*5f80*/  IMAD.X R22, RZ, RZ, R37, P0 ;  /* 0x000000ffff167224 */ /* 0x000fe200000e0625 */
[----:B------:R-:W-:-:S04]  /*5f90*/  LEA R20, P0, R21, R40, 0x3 ;  /* 0x0000002815147211 */ /* 0x000fc800078018ff */
[----:B------:R-:W-:-:S05]  /*5fa0*/  LEA.HI.X R21, R21, R42, R22, 0x3, P0 ;  /* 0x0000002a15157211 */ /* 0x000fca00000f1c16 */
[----:B0-----:R0:W-:Y:S01]  /*5fb0*/  REDG.E.ADD.F32.FTZ.RN.STRONG.GPU desc[UR8][R20.64+-0x1800], R45 ;  /* 0xffe8002d140079a6 */ /* 0x0011e2000c12f308 */
[----:B------:R-:W-:-:S03]  /*5fc0*/  IADD3 R23, P0, PT, R16, UR4, RZ ;  /* 0x0000000410177c10 */ /* 0x000fc6000ff1e0ff */
[----:B------:R-:W1:Y:S02]  /*5fd0*/  LDS R20, [UR10+0x380] ;  /* 0x0003800aff147984 */ /* 0x000e640008000800 */
[----:B------:R-:W-:Y:S01]  /*5fe0*/  IMAD.X R24, RZ, RZ, R30, P0 ;  /* 0x000000ffff187224 */ /* 0x000fe200000e061e */
[C---:B------:R-:W-:Y:S01]  /*5ff0*/  LEA R22, P0, R23.reuse, R40, 0x3 ;  /* 0x0000002817167211 */ /* 0x040fe200078018ff */
[----:B------:R-:W2:Y:S03]  /*6000*/  LDS R45, [UR10+0x3c0] ;  /* 0x0003c00aff2d7984 */ /* 0x000ea60008000800 */
[----:B------:R-:W-:Y:S02]  /*6010*/  LEA.HI.X R23, R23, R42, R24, 0x3, P0 ;  /* 0x0000002a17177211 */ /* 0x000fe400000f1c18 */
[----:B------:R-:W-:-:S04]  /*6020*/  IADD3 R25, P0, PT, R0, UR4, RZ ;  /* 0x0000000400197c10 */ /* 0x000fc8000ff1e0ff */
[----:B0-----:R-:W-:Y:S02]  /*6030*/  IADD3.X R21, PT, PT, RZ, R38, RZ, P0, !PT ;  /* 0x00000026ff157210 */ /* 0x001fe400007fe4ff */
[----:B------:R-:W-:-:S04]  /*6040*/  LEA R24, P0, R25, R40, 0x3 ;  /* 0x0000002819187211 */ /* 0x000fc800078018ff */
[----:B------:R-:W-:Y:S01]  /*6050*/  LEA.HI.X R25, R25, R42, R21, 0x3, P0 ;  /* 0x0000002a19197211 */ /* 0x000fe200000f1c15 */
[----:B-1----:R0:W-:Y:S04]  /*6060*/  REDG.E.ADD.F32.FTZ.RN.STRONG.GPU desc[UR8][R22.64+-0x1800], R20 ;  /* 0xffe80014160079a6 */ /* 0x0021e8000c12f308 */
[----:B--2---:R0:W-:Y:S01]  /*6070*/  REDG.E.ADD.F32.FTZ.RN.STRONG.GPU desc[UR8][R24.64+-0x1800], R45 ;  /* 0xffe8002d180079a6 */ /* 0x0041e2000c12f308 */
[----:B------:R-:W-:-:S04]  /*6080*/  UIADD3 UR4, UPT, UPT, UR4, 0x1, URZ ;  /* 0x0000000104047890 */ /* 0x000fc8000fffe0ff */
[----:B------:R-:W-:-:S09]  /*6090*/  UISETP.NE.AND UP0, UPT, UR4, 0x300, UPT ;  /* 0x000003000400788c */ /* 0x000fd2000bf05270 */
[----:B0-----:R-:W-:Y:S05]  /*60a0*/  BRA.U UP0, `(.L_x_88) ;  /* 0xfffffff900707547 */ /* 0x001fea000b83ffff */
[----:B------:R-:W-:Y:S02]  /*60b0*/  UISETP.GT.U32.AND UP0, UPT, UR6, 0x600, UPT ;  /* 0x000006000600788c */ /* 0x000fe4000bf04070 */
[----:B------:R-:W-:-:S07]  /*60c0*/  UIADD3 UR4, UPT, UPT, UR6, -0x300, URZ ;  /* 0xfffffd0006047890 */ /* 0x000fce000fffe0ff */
[----:B------:R-:W-:Y:S01]  /*60d0*/  UMOV UR6, UR4 ;  /* 0x0000000400067c82 */ /* 0x000fe20008000000 */
[----:B------:R-:W-:Y:S05]  /*60e0*/  BRA.U UP0, `(.L_x_89) ;  /* 0xfffffff100a87547 */ /* 0x000fea000b83ffff */
[----:B------:R-:W-:Y:S05]  /*60f0*/  EXIT ;  /* 0x000000000000794d */ /* 0x000fea0003800000 */
        .weak           $__internal_0_$__cuda_sm20_div_rn_f64_full
        .type           $__internal_0_$__cuda_sm20_div_rn_f64_full,@function
        .size           $__internal_0_$__cuda_sm20_div_rn_f64_full,(.L_x_96 - $__internal_0_$__cuda_sm20_div_rn_f64_full)
$__internal_0_$__cuda_sm20_div_rn_f64_full:
[C---:B------:R-:W-:Y:S01]  /*6100*/  FSETP.GEU.AND P0, PT, |R17|.reuse, 1.469367938527859385e-39, PT ;  /* 0x001000001100780b */ /* 0x040fe20003f0e200 */
[----:B------:R-:W-:Y:S01]  /*6110*/  IMAD.MOV.U32 R32, RZ, RZ, 0x1 ;  /* 0x00000001ff207424 */ /* 0x000fe200078e00ff */
[----:B------:R-:W-:Y:S01]  /*6120*/  LOP3.LUT R18, R17, 0x800fffff, RZ, 0xc0, !PT ;  /* 0x800fffff11127812 */ /* 0x000fe200078ec0ff */
[----:B------:R-:W-:Y:S01]  /*6130*/  IMAD.MOV.U32 R15, RZ, RZ, 0x1ca00000 ;  /* 0x1ca00000ff0f7424 */ /* 0x000fe200078e00ff */
[C---:B------:R-:W-:Y:S01]  /*6140*/  FSETP.GEU.AND P2, PT, |R27|.reuse, 1.469367938527859385e-39, PT ;  /* 0x001000001b00780b */ /* 0x040fe20003f4e200 */
[----:B------:R-:W-:Y:S01]  /*6150*/  BSSY.RECONVERGENT B0, `(.L_x_90) ;  /* 0x0000059000007945 */ /* 0x000fe20003800200 */
[----:B------:R-:W-:Y:S01]  /*6160*/  LOP3.LUT R19, R18, 0x3ff00000, RZ, 0xfc, !PT ;  /* 0x3ff0000012137812 */ /* 0x000fe200078efcff */
[----:B------:R-:W-:Y:S01]  /*6170*/  IMAD.MOV.U32 R18, RZ, RZ, R16 ;  /* 0x000000ffff127224 */ /* 0x000fe200078e0010 */
[----:B------:R-:W-:Y:S02]  /*6180*/  LOP3.LUT R10, R27, 0x7ff00000, RZ, 0xc0, !PT ;  /* 0x7ff000001b0a7812 */ /* 0x000fe400078ec0ff */
[----:B------:R-:W-:-:S02]  /*6190*/  LOP3.LUT R11, R17, 0x7ff00000, RZ, 0xc0, !PT ;  /* 0x7ff00000110b7812 */ /* 0x000fc400078ec0ff */
[----:B------:R-:W-:Y:S01]  /*61a0*/  LOP3.LUT R8, R27, 0x7ff00000, RZ, 0xc0, !PT ;  /* 0x7ff000001b087812 */ /* 0x000fe200078ec0ff */
[----:B------:R-:W-:Y:S01]  /*61b0*/  @!P0 DMUL R18, R16, 8.98846567431157953865e+307 ;  /* 0x7fe0000010128828 */ /* 0x000fe20000000000 */
[----:B------:R-:W-:Y:S02]  /*61c0*/  MOV R14, R26 ;  /* 0x0000001a000e7202 */ /* 0x000fe40000000f00 */
[----:B------:R-:W-:Y:S01]  /*61d0*/  ISETP.GE.U32.AND P1, PT, R8, R11, PT ;  /* 0x0000000b0800720c */ /* 0x000fe20003f26070 */
[----:B------:R-:W-:Y:S01]  /*61e0*/  @!P2 IMAD.MOV.U32 R12, RZ, RZ, RZ ;  /* 0x000000ffff0ca224 */ /* 0x000fe200078e00ff */
[----:B------:R-:W-:Y:S01]  /*61f0*/  @!P2 LOP3.LUT R13, R17, 0x7ff00000, RZ, 0xc0, !PT ;  /* 0x7ff00000110da812 */ /* 0x000fe200078ec0ff */
[----:B------:R-:W0:Y:S03]  /*6200*/  MUFU.RCP64H R33, R19 ;  /* 0x0000001300217308 */ /* 0x000e260000001800 */
[----:B------:R-:W-:-:S02]  /*6210*/  @!P2 ISETP.GE.U32.AND P3, PT, R10, R13, PT ;  /* 0x0000000d0a00a20c */ /* 0x000fc40003f66070 */
[----:B------:R-:W-:Y:S02]  /*6220*/  @!P0 LOP3.LUT R11, R19, 0x7ff00000, RZ, 0xc0, !PT ;  /* 0x7ff00000130b8812 */ /* 0x000fe400078ec0ff */
[C---:B------:R-:W-:Y:S02]  /*6230*/  @!P2 SEL R13, R15.reuse, 0x63400000, !P3 ;  /* 0x634000000f0da807 */ /* 0x040fe40005800000 */
[----:B------:R-:W-:Y:S02]  /*6240*/  SEL R15, R15, 0x63400000, !P1 ;  /* 0x634000000f0f7807 */ /* 0x000fe40004800000 */
[--C-:B------:R-:W-:Y:S02]  /*6250*/  @!P2 LOP3.LUT R10, R13, 0x80000000, R27.reuse, 0xf8, !PT ;  /* 0x800000000d0aa812 */ /* 0x100fe400078ef81b */
[----:B------:R-:W-:Y:S02]  /*6260*/  LOP3.LUT R15, R15, 0x800fffff, R27, 0xf8, !PT ;  /* 0x800fffff0f0f7812 */ /* 0x000fe400078ef81b */
[----:B------:R-:W-:Y:S01]  /*6270*/  @!P2 LOP3.LUT R13, R10, 0x100000, RZ, 0xfc, !PT ;  /* 0x001000000a0da812 */ /* 0x000fe200078efcff */
[----:B0-----:R-:W-:-:S05]  /*6280*/  DFMA R34, R32, -R18, 1 ;  /* 0x3ff000002022742b */ /* 0x001fca0000000812 */
[----:B------:R-:W-:Y:S01]  /*6290*/  @!P2 DFMA R14, R14, 2, -R12 ;  /* 0x400000000e0ea82b */ /* 0x000fe2000000080c */
[----:B------:R-:W-:Y:S02]  /*62a0*/  VIADD R12, R11, 0xffffffff ;  /* 0xffffffff0b0c7836 */ /* 0x000fe40000000000 */
[----:B------:R-:W-:-:S07]  /*62b0*/  DFMA R34, R34, R34, R34 ;  /* 0x000000222222722b */ /* 0x000fce0000000022 */
[----:B------:R-:W-:Y:S01]  /*62c0*/  @!P2 LOP3.LUT R8, R15, 0x7ff00000, RZ, 0xc0, !PT ;  /* 0x7ff000000f08a812 */ /* 0x000fe200078ec0ff */
[----:B------:R-:W-:-:S04]  /*62d0*/  DFMA R32, R32, R34, R32 ;  /* 0x000000222020722b */ /* 0x000fc80000000020 */
[----:B------:R-:W-:-:S04]  /*62e0*/  VIADD R10, R8, 0xffffffff ;  /* 0xffffffff080a7836 */ /* 0x000fc80000000000 */
[----:B------:R-:W-:Y:S01]  /*62f0*/  DFMA R34, R32, -R18, 1 ;  /* 0x3ff000002022742b */ /* 0x000fe20000000812 */
[----:B------:R-:W-:-:S04]  /*6300*/  ISETP.GT.U32.AND P0, PT, R10, 0x7feffffe, PT ;  /* 0x7feffffe0a00780c */ /* 0x000fc80003f04070 */
[----:B------:R-:W-:-:S03]  /*6310*/  ISETP.GT.U32.OR P0, PT, R12, 0x7feffffe, P0 ;  /* 0x7feffffe0c00780c */ /* 0x000fc60000704470 */
[----:B------:R-:W-:-:S08]  /*6320*/  DFMA R34, R32, R34, R32 ;  /* 0x000000222022722b */ /* 0x000fd00000000020 */
[----:B------:R-:W-:-:S08]  /*6330*/  DMUL R32, R34, R14 ;  /* 0x0000000e22207228 */ /* 0x000fd00000000000 */
[----:B------:R-:W-:-:S08]  /*6340*/  DFMA R36, R32, -R18, R14 ;  /* 0x800000122024722b */ /* 0x000fd0000000000e */
[----:B------:R-:W-:Y:S01]  /*6350*/  DFMA R12, R34, R36, R32 ;  /* 0x00000024220c722b */ /* 0x000fe20000000020 */
[----:B------:R-:W-:Y:S10]  /*6360*/  @P0 BRA `(.L_x_91) ;  /* 0x00000000007c0947 */ /* 0x000ff40003800000 */
[----:B------:R-:W-:Y:S02]  /*6370*/  LOP3.LUT R10, R27, 0x7ff00000, RZ, 0xc0, !PT ;  /* 0x7ff000001b0a7812 */ /* 0x000fe400078ec0ff */
[----:B------:R-:W-:Y:S02]  /*6380*/  LOP3.LUT R11, R17, 0x7ff00000, RZ, 0xc0, !PT ;  /* 0x7ff00000110b7812 */ /* 0x000fe400078ec0ff */
[----:B------:R-:W-:Y:S02]  /*6390*/  MOV R8, 0x1ca00000 ;  /* 0x1ca0000000087802 */ /* 0x000fe40000000f00 */
[CC--:B------:R-:W-:Y:S02]  /*63a0*/  VIADDMNMX R26, R10.reuse, -R11.reuse, 0xb9600000, !PT ;  /* 0xb96000000a1a7446 */ /* 0x0c0fe4000780090b */
[----:B------:R-:W-:Y:S02]  /*63b0*/  ISETP.GE.U32.AND P0, PT, R10, R11, PT ;  /* 0x0000000b0a00720c */ /* 0x000fe40003f06070 */
[----:B------:R-:W-:-:S02]  /*63c0*/  VIMNMX R26, PT, PT, R26, 0x46a00000, PT ;  /* 0x46a000001a1a7848 */ /* 0x000fc40003fe0100 */
[----:B------:R-:W-:-:S05]  /*63d0*/  SEL R11, R8, 0x63400000, !P0 ;  /* 0x63400000080b7807 */ /* 0x000fca0004000000 */
[----:B------:R-:W-:Y:S02]  /*63e0*/  IMAD.IADD R11, R26, 0x1, -R11 ;  /* 0x000000011a0b7824 */ /* 0x000fe400078e0a0b */
[----:B------:R-:W-:Y:S02]  /*63f0*/  IMAD.MOV.U32 R26, RZ, RZ, RZ ;  /* 0x000000ffff1a7224 */ /* 0x000fe400078e00ff */
[----:B------:R-:W-:-:S06]  /*6400*/  VIADD R27, R11, 0x7fe00000 ;  /* 0x7fe000000b1b7836 */ /* 0x000fcc0000000000 */
[----:B------:R-:W-:-:S10]  /*6410*/  DMUL R32, R12, R26 ;  /* 0x0000001a0c207228 */ /* 0x000fd40000000000 */
[----:B------:R-:W-:-:S13]  /*6420*/  FSETP.GTU.AND P0, PT, |R33|, 1.469367938527859385e-39, PT ;  /* 0x001000002100780b */ /* 0x000fda0003f0c200 */
[----:B------:R-:W-:Y:S05]  /*6430*/  @P0 BRA `(.L_x_92) ;  /* 0x0000000000a80947 */ /* 0x000fea0003800000 */
[----:B------:R-:W-:Y:S01]  /*6440*/  DFMA R14, R12, -R18, R14 ;  /* 0x800000120c0e722b */ /* 0x000fe2000000000e */
[----:B------:R-:W-:-:S09]  /*6450*/  MOV R26, RZ ;  /* 0x000000ff001a7202 */ /* 0x000fd20000000f00 */
[C---:B------:R-:W-:Y:S02]  /*6460*/  FSETP.NEU.AND P0, PT, R15.reuse, RZ, PT ;  /* 0x000000ff0f00720b */ /* 0x040fe40003f0d000 */
[----:B------:R-:W-:-:S04]  /*6470*/  LOP3.LUT R16, R15, 0x80000000, R17, 0x48, !PT ;  /* 0x800000000f107812 */ /* 0x000fc800078e4811 */
[----:B------:R-:W-:-:S07]  /*6480*/  LOP3.LUT R27, R16, R27, RZ, 0xfc, !PT ;  /* 0x0000001b101b7212 */ /* 0x000fce00078efcff */
[----:B------:R-:W-:Y:S05]  /*6490*/  @!P0 BRA `(.L_x_92) ;  /* 0x0000000000908947 */ /* 0x000fea0003800000 */
[----:B------:R-:W-:Y:S01]  /*64a0*/  IMAD.MOV R15, RZ, RZ, -R11 ;  /* 0x000000ffff0f7224 */ /* 0x000fe200078e0a0b */
[----:B------:R-:W-:Y:S01]  /*64b0*/  IADD3 R11, PT, PT, -R11, -0x43300000, RZ ;  /* 0xbcd000000b0b7810 */ /* 0x000fe20007ffe1ff */
[----:B------:R-:W-:-:S06]  /*64c0*/  IMAD.MOV.U32 R14, RZ, RZ, RZ ;  /* 0x000000ffff0e7224 */ /* 0x000fcc00078e00ff */
[----:B------:R-:W-:Y:S02]  /*64d0*/  DFMA R14, R32, -R14, R12 ;  /* 0x8000000e200e722b */ /* 0x000fe4000000000c */
[----:B------:R-:W-:-:S08]  /*64e0*/  DMUL.RP R12, R12, R26 ;  /* 0x0000001a0c0c7228 */ /* 0x000fd00000008000 */
[----:B------:R-:W-:Y:S02]  /*64f0*/  FSETP.NEU.AND P0, PT, |R15|, R11, PT ;  /* 0x0000000b0f00720b */ /* 0x000fe40003f0d200 */
[----:B------:R-:W-:Y:S02]  /*6500*/  LOP3.LUT R16, R13, R16, RZ, 0x3c, !PT ;  /* 0x000000100d107212 */ /* 0x000fe400078e3cff */
[----:B------:R-:W-:Y:S02]  /*6510*/  FSEL R8, R12, R32, !P0 ;  /* 0x000000200c087208 */ /* 0x000fe40004000000 */
[----:B------:R-:W-:-:S03]  /*6520*/  FSEL R11, R16, R33, !P0 ;  /* 0x00000021100b7208 */ /* 0x000fc60004000000 */
[----:B------:R-:W-:Y:S01]  /*6530*/  IMAD.MOV.U32 R32, RZ, RZ, R8 ;  /* 0x000000ffff207224 */ /* 0x000fe200078e0008 */
[----:B------:R-:W-:Y:S01]  /*6540*/  MOV R33, R11 ;  /* 0x0000000b00217202 */ /* 0x000fe20000000f00 */
[----:B------:R-:W-:Y:S06]  /*6550*/  BRA `(.L_x_92) ;  /* 0x0000000000607947 */ /* 0x000fec0003800000 */
.L_x_91:
[----:B------:R-:W-:-:S14]  /*6560*/  DSETP.NAN.AND P0, PT, R26, R26, PT ;  /* 0x0000001a1a00722a */ /* 0x000fdc0003f08000 */
[----:B------:R-:W-:Y:S05]  /*6570*/  @P0 BRA `(.L_x_93) ;  /* 0x00000000004c0947 */ /* 0x000fea0003800000 */
[----:B------:R-:W-:-:S14]  /*6580*/  DSETP.NAN.AND P0, PT, R16, R16, PT ;  /* 0x000000101000722a */ /* 0x000fdc0003f08000 */
[----:B------:R-:W-:Y:S05]  /*6590*/  @P0 BRA `(.L_x_94) ;  /* 0x0000000000340947 */ /* 0x000fea0003800000 */
[----:B------:R-:W-:Y:S01]  /*65a0*/  ISETP.NE.AND P0, PT, R8, R11, PT ;  /* 0x0000000b0800720c */ /* 0x000fe20003f05270 */
[----:B------:R-:W-:Y:S02]  /*65b0*/  IMAD.MOV.U32 R32, RZ, RZ, 0x0 ;  /* 0x00000000ff207424 */ /* 0x000fe400078e00ff */
[----:B------:R-:W-:-:S10]  /*65c0*/  IMAD.MOV.U32 R33, RZ, RZ, -0x80000 ;  /* 0xfff80000ff217424 */ /* 0x000fd400078e00ff */
[----:B------:R-:W-:Y:S05]  /*65d0*/  @!P0 BRA `(.L_x_92) ;  /* 0x0000000000408947 */ /* 0x000fea0003800000 */
[----:B------:R-:W-:Y:S02]  /*65e0*/  ISETP.NE.AND P0, PT, R8, 0x7ff00000, PT ;  /* 0x7ff000000800780c */ /* 0x000fe40003f05270 */
[----:B------:R-:W-:Y:S02]  /*65f0*/  LOP3.LUT R17, R27, 0x80000000, R17, 0x48, !PT ;  /* 0x800000001b117812 */ /* 0x000fe400078e4811 */
[----:B------:R-:W-:-:S13]  /*6600*/  ISETP.EQ.OR P0, PT, R11, RZ, !P0 ;  /* 0x000000ff0b00720c */ /* 0x000fda0004702670 */
[----:B------:R-:W-:Y:S01]  /*6610*/  @P0 LOP3.LUT R8, R17, 0x7ff00000, RZ, 0xfc, !PT ;  /* 0x7ff0000011080812 */ /* 0x000fe200078efcff */
[----:B------:R-:W-:Y:S01]  /*6620*/  @!P0 IMAD.MOV.U32 R32, RZ, RZ, RZ ;  /* 0x000000ffff208224 */ /* 0x000fe200078e00ff */
[----:B------:R-:W-:Y:S01]  /*6630*/  @!P0 MOV R33, R17 ;  /* 0x0000001100218202 */ /* 0x000fe20000000f00 */
[----:B------:R-:W-:Y:S02]  /*6640*/  @P0 IMAD.MOV.U32 R32, RZ, RZ, RZ ;  /* 0x000000ffff200224 */ /* 0x000fe400078e00ff */
[----:B------:R-:W-:Y:S01]  /*6650*/  @P0 IMAD.MOV.U32 R33, RZ, RZ, R8 ;  /* 0x000000ffff210224 */ /* 0x000fe200078e0008 */
[----:B------:R-:W-:Y:S06]  /*6660*/  BRA `(.L_x_92) ;  /* 0x00000000001c7947 */ /* 0x000fec0003800000 */
.L_x_94:
[----:B------:R-:W-:Y:S01]  /*6670*/  LOP3.LUT R11, R17, 0x80000, RZ, 0xfc, !PT ;  /* 0x00080000110b7812 */ /* 0x000fe200078efcff */
[----:B------:R-:W-:-:S03]  /*6680*/  IMAD.MOV.U32 R32, RZ, RZ, R16 ;  /* 0x000000ffff207224 */ /* 0x000fc600078e0010 */
[----:B------:R-:W-:Y:S01]  /*6690*/  MOV R33, R11 ;  /* 0x0000000b00217202 */ /* 0x000fe20000000f00 */
[----:B------:R-:W-:Y:S06]  /*66a0*/  BRA `(.L_x_92) ;  /* 0x00000000000c7947 */ /* 0x000fec0003800000 */
.L_x_93:
[----:B------:R-:W-:Y:S01]  /*66b0*/  LOP3.LUT R11, R27, 0x80000, RZ, 0xfc, !PT ;  /* 0x000800001b0b7812 */ /* 0x000fe200078efcff */
[----:B------:R-:W-:-:S04]  /*66c0*/  IMAD.MOV.U32 R32, RZ, RZ, R26 ;  /* 0x000000ffff207224 */ /* 0x000fc800078e001a */
[----:B------:R-:W-:-:S07]  /*66d0*/  IMAD.MOV.U32 R33, RZ, RZ, R11 ;  /* 0x000000ffff217224 */ /* 0x000fce00078e000b */
.L_x_92:
[----:B------:R-:W-:Y:S05]  /*66e0*/  BSYNC.RECONVERGENT B0 ;  /* 0x0000000000007941 */ /* 0x000fea0003800200 */
.L_x_90:
[----:B------:R-:W-:Y:S01]  /*66f0*/  IMAD.MOV.U32 R12, RZ, RZ, R0 ;  /* 0x000000ffff0c7224 */ /* 0x000fe200078e0000 */
[----:B------:R-:W-:Y:S01]  /*6700*/  MOV R11, R33 ;  /* 0x00000021000b7202 */ /* 0x000fe20000000f00 */
[----:B------:R-:W-:Y:S02]  /*6710*/  IMAD.MOV.U32 R13, RZ, RZ, 0x0 ;  /* 0x00000000ff0d7424 */ /* 0x000fe400078e00ff */
[----:B------:R-:W-:Y:S02]  /*6720*/  IMAD.MOV.U32 R8, RZ, RZ, R32 ;  /* 0x000000ffff087224 */ /* 0x000fe400078e0020 */
[----:B------:R-:W-:Y:S05]  /*6730*/  RET.REL.NODEC R12 `(_Z15timeshiftKernelPfP6float2ffiifS_) ;  /* 0xffffff980c307950 */ /* 0x000fea0003c3ffff */
.L_x_95:
[----:B------:R-:W-:-:S00]  /*6740*/  BRA `(.L_x_95) ;  /* 0xfffffffc00fc7947 */ /* 0x000fc0000383ffff */
[----:B------:R-:W-:-:S00]  /*6750*/  NOP ;  /* 0x0000000000007918 */ /* 0x000fc00000000000 */
        /* <DEDUP_REMOVED lines=10> */
.L_x_96:


//--------------------- .nv.shared._Z15timeshiftKernelPfP6float2ffiifS_ --------------------------
	.section	.nv.shared._Z15timeshiftKernelPfP6float2ffiifS_,"aw",@nobits
	.sectionflags	@""
	.align	4
.nv.shared._Z15timeshiftKernelPfP6float2ffiifS_:
	.zero		50176


//--------------------- .nv.shared.reserved.0     --------------------------
	.section	.nv.shared.reserved.0,"aw",@nobits
	.weak		__nv_reservedSMEM_offset_0_alias
	.size		__nv_reservedSMEM_offset_0_alias, 0, 64
	.other		__nv_reservedSMEM_offset_0_alias,@"STO_CUDA_RESERVED_SHARED STV_DEFAULT"
__nv_reservedSMEM_offset_0_alias:
	.zero		0
	.zero		64


//--------------------- .nv.constant0._Z15timeshiftKernelPfP6float2ffiifS_ --------------------------
	.section	.nv.constant0._Z15timeshiftKernelPfP6float2ffiifS_,"a",@progbits
	.sectionflags	@""
	.align	4
.nv.constant0._Z15timeshiftKernelPfP6float2ffiifS_:
	.zero		944


//--------------------- SYMBOLS --------------------------

	.type		.nv.reservedSmem.offset0,@object
	.size		.nv.reservedSmem.offset0,0x4
	.type		.nv.reservedSmem.cap,@object
	.size		.nv.reservedSmem.cap,0x4
